def matmul_kernel(
    a_ptr,
    b_ptr,
    c_ptr,
    M,
    N,
    K,
    stride_am,
    stride_ak,
    stride_bk,
    stride_bn,
    stride_cm,
    stride_cn,
    BLOCK_M: tl.constexpr,
    BLOCK_N: tl.constexpr,
    BLOCK_K: tl.constexpr,
    GROUP_M: tl.constexpr,
):
    pid = tl.program_id(axis=0)
    num_pid_m = tl.cdiv(M, BLOCK_M)
    num_pid_n = tl.cdiv(N, BLOCK_N)
    num_pid_in_group = GROUP_M * num_pid_n
    group_id = pid // num_pid_in_group
    first_pid_m = group_id * GROUP_M
    group_size_m = min(num_pid_m - first_pid_m, GROUP_M)
    pid_m = first_pid_m + ((pid % num_pid_in_group) % group_size_m)
    pid_n = (pid % num_pid_in_group) // group_size_m

    offs_am = (pid_m * BLOCK_M + tl.arange(0, BLOCK_M)) % M
    offs_bn = (pid_n * BLOCK_N + tl.arange(0, BLOCK_N)) % N
    offs_k = tl.arange(0, BLOCK_K)
    a_ptrs = a_ptr + offs_am[:, None] * stride_am + offs_k[None, :] * stride_ak
    b_ptrs = b_ptr + offs_k[:, None] * stride_bk + offs_bn[None, :] * stride_bn

    acc = tl.zeros((BLOCK_M, BLOCK_N), dtype=tl.float32)
    for kk in range(0, tl.cdiv(K, BLOCK_K)):
        a = tl.load(a_ptrs, mask=offs_k[None, :] < K - kk * BLOCK_K, other=0.0)
        b = tl.load(b_ptrs, mask=offs_k[:, None] < K - kk * BLOCK_K, other=0.0)
        acc = tl.dot(a, b, acc)
        a_ptrs += BLOCK_K * stride_ak
        b_ptrs += BLOCK_K * stride_bk

    c = acc.to(c_ptr.dtype.element_ty)
    offs_cm = pid_m * BLOCK_M + tl.arange(0, BLOCK_M)
    offs_cn = pid_n * BLOCK_N + tl.arange(0, BLOCK_N)
    c_ptrs = c_ptr + offs_cm[:, None] * stride_cm + offs_cn[None, :] * stride_cn
    mask = (offs_cm[:, None] < M) & (offs_cn[None, :] < N)
    tl.store(c_ptrs, c, mask=mask)

# config = {"BLOCK_K": 32, "BLOCK_M": 16, "BLOCK_N": 512, "GROUP_M": 8, "arch": "sm_100", "dtype": "fp8e4m3", "num_ctas": 1, "num_stages": 2, "num_warps": 8}
# arch = sm_100


// ===== COMPILED SASS (sm_100a) =====

	.target	sm_100a

	.elftype	@"ET_EXEC"


//--------------------- .note.nv.tkinfo           --------------------------
	.section	.note.nv.tkinfo,"",@"SHT_NOTE"
	.sectionflags	@"SHF_NOTE_NV_TKINFO"
	.tkinfo
        /*0018*/ 	.word	0x00000081
        /*0030*/ 	.string	""
        /*0030*/ 	.string	"ptxas-blackwell"
        /*0030*/ 	.string	"Cuda compilation tools, release 12.9, V12.9.86"
        /*0030*/ 	.string	"Build cuda_12.9.r12.9/compiler.36037853_0"
        /*0030*/ 	.string	"-v  -suppress-debug-info  -lineinfo  -arch sm_100a "



//--------------------- .note.nv.cuver            --------------------------
	.section	.note.nv.cuver,"",@"SHT_NOTE"
	.sectionflags	@"SHF_NOTE_NV_CUVER"
        /*0018*/ 	.short	0x0001
        /*001a*/ 	.short	0x0064
        /*001c*/ 	.short	0x0001
        /*001e*/ 	.short	0x0000
        /*0020*/ 	.short	0x0001
        /*0022*/ 	.short	0x0000


//--------------------- .nv.info                  --------------------------
	.section	.nv.info,"",@"SHT_CUDA_INFO"
	.align	4


	//----- nvinfo : EIATTR_REGCOUNT
	.align		4
        /*0000*/ 	.byte	0x04, 0x2f
        /*0002*/ 	.short	(.L_1 - .L_0)
	.align		4
.L_0:
        /*0004*/ 	.word	index@(matmul_kernel)
        /*0008*/ 	.word	0x000000c7


	//----- nvinfo : EIATTR_FRAME_SIZE
	.align		4
.L_1:
        /*000c*/ 	.byte	0x04, 0x11
        /*000e*/ 	.short	(.L_3 - .L_2)
	.align		4
.L_2:
        /*0010*/ 	.word	index@(matmul_kernel)
        /*0014*/ 	.word	0x00000000


	//----- nvinfo : EIATTR_MIN_STACK_SIZE
	.align		4
.L_3:
        /*0018*/ 	.byte	0x04, 0x12
        /*001a*/ 	.short	(.L_5 - .L_4)
	.align		4
.L_4:
        /*001c*/ 	.word	index@(matmul_kernel)
        /*0020*/ 	.word	0x00000000
.L_5:


//--------------------- .nv.info.matmul_kernel    --------------------------
	.section	.nv.info.matmul_kernel,"",@"SHT_CUDA_INFO"
	.sectionflags	@""
	.align	4


	//----- nvinfo : EIATTR_CUDA_API_VERSION
	.align		4
        /*0000*/ 	.byte	0x04, 0x37
        /*0002*/ 	.short	(.L_7 - .L_6)
.L_6:
        /*0004*/ 	.word	0x00000081


	//----- nvinfo : EIATTR_KPARAM_INFO
	.align		4
.L_7:
        /*0008*/ 	.byte	0x04, 0x17
        /*000a*/ 	.short	(.L_9 - .L_8)
.L_8:
        /*000c*/ 	.word	0x00000000
        /*0010*/ 	.short	0x000d
        /*0012*/ 	.short	0x0048
        /*0014*/ 	.byte	0x00, 0xf4, 0x21, 0x00


	//----- nvinfo : EIATTR_KPARAM_INFO
	.align		4
.L_9:
        /*0018*/ 	.byte	0x04, 0x17
        /*001a*/ 	.short	(.L_11 - .L_10)
.L_10:
        /*001c*/ 	.word	0x00000000
        /*0020*/ 	.short	0x000c
        /*0022*/ 	.short	0x0040
        /*0024*/ 	.byte	0x00, 0xf4, 0x21, 0x00


	//----- nvinfo : EIATTR_KPARAM_INFO
	.align		4
.L_11:
        /*0028*/ 	.byte	0x04, 0x17
        /*002a*/ 	.short	(.L_13 - .L_12)
.L_12:
        /*002c*/ 	.word	0x00000000
        /*0030*/ 	.short	0x000b
        /*0032*/ 	.short	0x0038
        /*0034*/ 	.byte	0x00, 0xf0, 0x11, 0x00


	//----- nvinfo : EIATTR_KPARAM_INFO
	.align		4
.L_13:
        /*0038*/ 	.byte	0x04, 0x17
        /*003a*/ 	.short	(.L_15 - .L_14)
.L_14:
        /*003c*/ 	.word	0x00000000
        /*0040*/ 	.short	0x000a
        /*0042*/ 	.short	0x0034
        /*0044*/ 	.byte	0x00, 0xf0, 0x11, 0x00


	//----- nvinfo : EIATTR_KPARAM_INFO
	.align		4
.L_15:
        /*0048*/ 	.byte	0x04, 0x17
        /*004a*/ 	.short	(.L_17 - .L_16)
.L_16:
        /*004c*/ 	.word	0x00000000
        /*0050*/ 	.short	0x0009
        /*0052*/ 	.short	0x0030
        /*0054*/ 	.byte	0x00, 0xf0, 0x11, 0x00


	//----- nvinfo : EIATTR_KPARAM_INFO
	.align		4
.L_17:
        /*0058*/ 	.byte	0x04, 0x17
        /*005a*/ 	.short	(.L_19 - .L_18)
.L_18:
        /*005c*/ 	.word	0x00000000
        /*0060*/ 	.short	0x0008
        /*0062*/ 	.short	0x002c
        /*0064*/ 	.byte	0x00, 0xf0, 0x11, 0x00


	//----- nvinfo : EIATTR_KPARAM_INFO
	.align		4
.L_19:
        /*0068*/ 	.byte	0x04, 0x17
        /*006a*/ 	.short	(.L_21 - .L_20)
.L_20:
        /*006c*/ 	.word	0x00000000
        /*0070*/ 	.short	0x0007
        /*0072*/ 	.short	0x0028
        /*0074*/ 	.byte	0x00, 0xf0, 0x11, 0x00


	//----- nvinfo : EIATTR_KPARAM_INFO
	.align		4
.L_21:
        /*0078*/ 	.byte	0x04, 0x17
        /*007a*/ 	.short	(.L_23 - .L_22)
.L_22:
        /*007c*/ 	.word	0x00000000
        /*0080*/ 	.short	0x0006
        /*0082*/ 	.short	0x0024
        /*0084*/ 	.byte	0x00, 0xf0, 0x11, 0x00


	//----- nvinfo : EIATTR_KPARAM_INFO
	.align		4
.L_23:
        /*0088*/ 	.byte	0x04, 0x17
        /*008a*/ 	.short	(.L_25 - .L_24)
.L_24:
        /*008c*/ 	.word	0x00000000
        /*0090*/ 	.short	0x0005
        /*0092*/ 	.short	0x0020
        /*0094*/ 	.byte	0x00, 0xf0, 0x11, 0x00


	//----- nvinfo : EIATTR_KPARAM_INFO
	.align		4
.L_25:
        /*0098*/ 	.byte	0x04, 0x17
        /*009a*/ 	.short	(.L_27 - .L_26)
.L_26:
        /*009c*/ 	.word	0x00000000
        /*00a0*/ 	.short	0x0004
        /*00a2*/ 	.short	0x001c
        /*00a4*/ 	.byte	0x00, 0xf0, 0x11, 0x00


	//----- nvinfo : EIATTR_KPARAM_INFO
	.align		4
.L_27:
        /*00a8*/ 	.byte	0x04, 0x17
        /*00aa*/ 	.short	(.L_29 - .L_28)
.L_28:
        /*00ac*/ 	.word	0x00000000
        /*00b0*/ 	.short	0x0003
        /*00b2*/ 	.short	0x0018
        /*00b4*/ 	.byte	0x00, 0xf0, 0x11, 0x00


	//----- nvinfo : EIATTR_KPARAM_INFO
	.align		4
.L_29:
        /*00b8*/ 	.byte	0x04, 0x17
        /*00ba*/ 	.short	(.L_31 - .L_30)
.L_30:
        /*00bc*/ 	.word	0x00000000
        /*00c0*/ 	.short	0x0002
        /*00c2*/ 	.short	0x0010
        /*00c4*/ 	.byte	0x00, 0xf4, 0x21, 0x00


	//----- nvinfo : EIATTR_KPARAM_INFO
	.align		4
.L_31:
        /*00c8*/ 	.byte	0x04, 0x17
        /*00ca*/ 	.short	(.L_33 - .L_32)
.L_32:
        /*00cc*/ 	.word	0x00000000
        /*00d0*/ 	.short	0x0001
        /*00d2*/ 	.short	0x0008
        /*00d4*/ 	.byte	0x00, 0xf4, 0x21, 0x00


	//----- nvinfo : EIATTR_KPARAM_INFO
	.align		4
.L_33:
        /*00d8*/ 	.byte	0x04, 0x17
        /*00da*/ 	.short	(.L_35 - .L_34)
.L_34:
        /*00dc*/ 	.word	0x00000000
        /*00e0*/ 	.short	0x0000
        /*00e2*/ 	.short	0x0000
        /*00e4*/ 	.byte	0x00, 0xf4, 0x21, 0x00


	//----- nvinfo : EIATTR_SPARSE_MMA_MASK
	.align		4
.L_35:
        /*00e8*/ 	.byte	0x03, 0x50
        /*00ea*/ 	.short	0x0000


	//----- nvinfo : EIATTR_MAXREG_COUNT
	.align		4
        /*00ec*/ 	.byte	0x03, 0x1b
        /*00ee*/ 	.short	0x00ff


	//----- nvinfo : EIATTR_NUM_BARRIERS
	.align		4
        /*00f0*/ 	.byte	0x02, 0x4c
        /*00f2*/ 	.byte	0x01
	.zero		1


	//----- nvinfo : EIATTR_VRC_CTA_INIT_COUNT
	.align		4
        /*00f4*/ 	.byte	0x02, 0x4a
	.zero		1
	.zero		1


	//----- nvinfo : EIATTR_EXIT_INSTR_OFFSETS
	.align		4
        /*00f8*/ 	.byte	0x04, 0x1c
        /*00fa*/ 	.short	(.L_37 - .L_36)


	//   ....[0]....
.L_36:
        /*00fc*/ 	.word	0x00008e80


	//   ....[1]....
        /*0100*/ 	.word	0x00008ea0


	//----- nvinfo : EIATTR_REQNTID
	.align		4
.L_37:
        /*0104*/ 	.byte	0x04, 0x10
        /*0106*/ 	.short	(.L_39 - .L_38)
.L_38:
        /*0108*/ 	.word	0x00000100
        /*010c*/ 	.word	0x00000001
        /*0110*/ 	.word	0x00000001


	//----- nvinfo : EIATTR_CBANK_PARAM_SIZE
	.align		4
.L_39:
        /*0114*/ 	.byte	0x03, 0x19
        /*0116*/ 	.short	0x0050


	//----- nvinfo : EIATTR_PARAM_CBANK
	.align		4
        /*0118*/ 	.byte	0x04, 0x0a
        /*011a*/ 	.short	(.L_41 - .L_40)
	.align		4
.L_40:
        /*011c*/ 	.word	index@(.nv.constant0.matmul_kernel)
        /*0120*/ 	.short	0x0380
        /*0122*/ 	.short	0x0050


	//----- nvinfo : EIATTR_SW_WAR
	.align		4
.L_41:
        /*0124*/ 	.byte	0x04, 0x36
        /*0126*/ 	.short	(.L_43 - .L_42)
.L_42:
        /*0128*/ 	.word	0x00000008
.L_43:


//--------------------- .nv.compat                --------------------------
	.section	.nv.compat,"",@"SHT_CUDA_COMPAT_INFO"
	.align	4
        /*0000*/ 	.byte	0x02, 0x02, 0x02, 0x00, 0x02, 0x05, 0x05, 0x00, 0x02, 0x03, 0x00, 0x00, 0x02, 0x06, 0x01, 0x00


//--------------------- .nv.callgraph             --------------------------
	.section	.nv.callgraph,"",@"SHT_CUDA_CALLGRAPH"
	.align	4
	.sectionentsize	8
	.align		4
        /*0000*/ 	.word	0x00000000
	.align		4
        /*0004*/ 	.word	0xffffffff
	.align		4
        /*0008*/ 	.word	0x00000000
	.align		4
        /*000c*/ 	.word	0xfffffffe
	.align		4
        /*0010*/ 	.word	0x00000000
	.align		4
        /*0014*/ 	.word	0xfffffffd
	.align		4
        /*0018*/ 	.word	0x00000000
	.align		4
        /*001c*/ 	.word	0xfffffffc


//--------------------- .text.matmul_kernel       --------------------------
	.section	.text.matmul_kernel,"ax",@progbits
	.align	128
        .global         matmul_kernel
        .type           matmul_kernel,@function
        .size           matmul_kernel,(.L_x_4 - matmul_kernel)
        .other          matmul_kernel,@"STO_CUDA_ENTRY STV_DEFAULT"
matmul_kernel:
.text.matmul_kernel:
[----:B------:R-:W0:Y:S08]  /*0000*/  LDC R1, c[0x0][0x37c] ;  /* 0x0000df00ff017b82 */ /* 0x000e300000000800 */
[----:B------:R-:W1:Y:S01]  /*0010*/  LDC.64 R50, c[0x0][0x398] ;  /* 0x0000e600ff327b82 */ /* 0x000e620000000a00 */
[----:B------:R-:W2:Y:S01]  /*0020*/  S2R R5, SR_CTAID.X ;  /* 0x0000000000057919 */ /* 0x000ea20000002500 */
[----:B------:R-:W3:Y:S01]  /*0030*/  LDCU UR4, c[0x0][0x3a0] ;  /* 0x00007400ff0477ac */ /* 0x000ee20008000800 */
[----:B------:R-:W4:Y:S01]  /*0040*/  S2R R56, SR_TID.X ;  /* 0x0000000000387919 */ /* 0x000f220000002100 */
[----:B------:R-:W0:Y:S01]  /*0050*/  LDCU.64 UR6, c[0x0][0x358] ;  /* 0x00006b00ff0677ac */ /* 0x000e220008000a00 */
[----:B------:R-:W0:Y:S01]  /*0060*/  LDCU UR12, c[0x0][0x3a0] ;  /* 0x00007400ff0c77ac */ /* 0x000e220008000800 */
[----:B---3--:R-:W-:Y:S01]  /*0070*/  UIADD3 UR4, UPT, UPT, UR4, 0x1f, URZ ;  /* 0x0000001f04047890 */ /* 0x008fe2000fffe0ff */
[----:B-1----:R-:W-:-:S03]  /*0080*/  VIADD R0, R51, 0x1ff ;  /* 0x000001ff33007836 */ /* 0x002fc60000000000 */
[----:B------:R-:W-:Y:S02]  /*0090*/  UISETP.GT.AND UP0, UPT, UR4, 0x1f, UPT ;  /* 0x0000001f0400788c */ /* 0x000fe4000bf04270 */
[----:B------:R-:W-:-:S04]  /*00a0*/  SHF.R.S32.HI R3, RZ, 0x1f, R0 ;  /* 0x0000001fff037819 */ /* 0x000fc80000011400 */
[----:B------:R-:W-:Y:S02]  /*00b0*/  LEA.HI R3, R3, R0, RZ, 0x9 ;  /* 0x0000000003037211 */ /* 0x000fe400078f48ff */
[----:B--2---:R-:W-:Y:S02]  /*00c0*/  IABS R8, R5 ;  /* 0x0000000500087213 */ /* 0x004fe40000000000 */
[----:B------:R-:W-:Y:S02]  /*00d0*/  SHF.R.S32.HI R3, RZ, 0x9, R3 ;  /* 0x00000009ff037819 */ /* 0x000fe40000011403 */
[----:B----4-:R-:W-:Y:S02]  /*00e0*/  SHF.R.U32.HI R62, RZ, 0x4, R56 ;  /* 0x00000004ff3e7819 */ /* 0x010fe40000011638 */
[----:B------:R-:W-:Y:S01]  /*00f0*/  LOP3.LUT R59, R56, 0x1f, RZ, 0xc0, !PT ;  /* 0x0000001f383b7812 */ /* 0x000fe200078ec0ff */
[----:B------:R-:W-:Y:S01]  /*0100*/  IMAD.SHL.U32 R4, R3, 0x8, RZ ;  /* 0x0000000803047824 */ /* 0x000fe200078e00ff */
[----:B------:R-:W-:-:S04]  /*0110*/  SGXT.U32 R62, R62, 0x4 ;  /* 0x000000043e3e781a */ /* 0x000fc80000000000 */
[-C--:B------:R-:W-:Y:S02]  /*0120*/  IABS R7, R4.reuse ;  /* 0x0000000400077213 */ /* 0x080fe40000000000 */
[----:B------:R-:W-:Y:S02]  /*0130*/  IABS R10, R4 ;  /* 0x00000004000a7213 */ /* 0x000fe40000000000 */
[----:B------:R-:W1:Y:S01]  /*0140*/  I2F.RP R0, R7 ;  /* 0x0000000700007306 */ /* 0x000e620000209400 */
[----:B------:R-:W-:-:S07]  /*0150*/  LOP3.LUT R60, R62, 0x10, RZ, 0xfc, !PT ;  /* 0x000000103e3c7812 */ /* 0x000fce00078efcff */
[----:B-1----:R-:W1:Y:S02]  /*0160*/  MUFU.RCP R0, R0 ;  /* 0x0000000000007308 */ /* 0x002e640000001000 */
[----:B-1----:R-:W-:Y:S02]  /*0170*/  VIADD R2, R0, 0xffffffe ;  /* 0x0ffffffe00027836 */ /* 0x002fe40000000000 */
[----:B------:R-:W-:-:S04]  /*0180*/  IMAD.MOV R0, RZ, RZ, -R10 ;  /* 0x000000ffff007224 */ /* 0x000fc800078e0a0a */
[----:B------:R1:W2:Y:S02]  /*0190*/  F2I.FTZ.U32.TRUNC.NTZ R3, R2 ;  /* 0x0000000200037305 */ /* 0x0002a4000021f000 */
[----:B-1----:R-:W-:Y:S02]  /*01a0*/  IMAD.MOV.U32 R2, RZ, RZ, RZ ;  /* 0x000000ffff027224 */ /* 0x002fe400078e00ff */
[----:B--2---:R-:W-:-:S04]  /*01b0*/  IMAD.MOV R6, RZ, RZ, -R3 ;  /* 0x000000ffff067224 */ /* 0x004fc800078e0a03 */
[----:B------:R-:W-:Y:S02]  /*01c0*/  IMAD R9, R6, R7, RZ ;  /* 0x0000000706097224 */ /* 0x000fe400078e02ff */
[----:B------:R-:W-:Y:S02]  /*01d0*/  IMAD.MOV.U32 R6, RZ, RZ, R8 ;  /* 0x000000ffff067224 */ /* 0x000fe400078e0008 */
[----:B------:R-:W-:-:S06]  /*01e0*/  IMAD.HI.U32 R3, R3, R9, R2 ;  /* 0x0000000903037227 */ /* 0x000fcc00078e0002 */
[----:B------:R-:W-:-:S04]  /*01f0*/  IMAD.HI.U32 R3, R3, R6, RZ ;  /* 0x0000000603037227 */ /* 0x000fc800078e00ff */
[----:B------:R-:W-:-:S05]  /*0200*/  IMAD R0, R3, R0, R6 ;  /* 0x0000000003007224 */ /* 0x000fca00078e0206 */
[----:B------:R-:W-:-:S13]  /*0210*/  ISETP.GT.U32.AND P1, PT, R7, R0, PT ;  /* 0x000000000700720c */ /* 0x000fda0003f24070 */
[----:B------:R-:W-:Y:S02]  /*0220*/  @!P1 IMAD.IADD R0, R0, 0x1, -R7 ;  /* 0x0000000100009824 */ /* 0x000fe400078e0a07 */
[----:B------:R-:W-:Y:S01]  /*0230*/  @!P1 VIADD R3, R3, 0x1 ;  /* 0x0000000103039836 */ /* 0x000fe20000000000 */
[----:B------:R-:W-:Y:S02]  /*0240*/  ISETP.NE.AND P1, PT, R4, RZ, PT ;  /* 0x000000ff0400720c */ /* 0x000fe40003f25270 */
[----:B------:R-:W-:Y:S02]  /*0250*/  ISETP.GE.U32.AND P0, PT, R0, R7, PT ;  /* 0x000000070000720c */ /* 0x000fe40003f06070 */
[----:B------:R-:W-:-:S04]  /*0260*/  LOP3.LUT R0, R5, R4, RZ, 0x3c, !PT ;  /* 0x0000000405007212 */ /* 0x000fc800078e3cff */
[----:B------:R-:W-:Y:S01]  /*0270*/  ISETP.GE.AND P2, PT, R0, RZ, PT ;  /* 0x000000ff0000720c */ /* 0x000fe20003f46270 */
[----:B------:R-:W-:-:S06]  /*0280*/  VIADD R0, R50, 0xf ;  /* 0x0000000f32007836 */ /* 0x000fcc0000000000 */
[----:B------:R-:W-:-:S04]  /*0290*/  @P0 VIADD R3, R3, 0x1 ;  /* 0x0000000103030836 */ /* 0x000fc80000000000 */
[----:B------:R-:W-:Y:S01]  /*02a0*/  IMAD.MOV.U32 R2, RZ, RZ, R3 ;  /* 0x000000ffff027224 */ /* 0x000fe200078e0003 */
[----:B------:R-:W-:-:S03]  /*02b0*/  SHF.R.S32.HI R3, RZ, 0x1f, R0 ;  /* 0x0000001fff037819 */ /* 0x000fc60000011400 */
[----:B------:R-:W-:Y:S01]  /*02c0*/  @!P2 IMAD.MOV R2, RZ, RZ, -R2 ;  /* 0x000000ffff02a224 */ /* 0x000fe200078e0a02 */
[----:B------:R-:W-:Y:S02]  /*02d0*/  @!P1 LOP3.LUT R2, RZ, R4, RZ, 0x33, !PT ;  /* 0x00000004ff029212 */ /* 0x000fe400078e33ff */
[----:B------:R-:W-:-:S03]  /*02e0*/  LEA.HI R3, R3, R0, RZ, 0x4 ;  /* 0x0000000003037211 */ /* 0x000fc600078f20ff */
[----:B------:R-:W-:Y:S02]  /*02f0*/  IMAD.SHL.U32 R6, R2, 0x8, RZ ;  /* 0x0000000802067824 */ /* 0x000fe400078e00ff */
[----:B------:R-:W-:-:S03]  /*0300*/  IMAD.MOV R2, RZ, RZ, -R2 ;  /* 0x000000ffff027224 */ /* 0x000fc600078e0a02 */
[----:B------:R-:W-:Y:S01]  /*0310*/  LEA.HI.SX32 R3, R3, -R6, 0x1c ;  /* 0x8000000603037211 */ /* 0x000fe200078fe2ff */
[----:B------:R-:W-:-:S03]  /*0320*/  IMAD R4, R4, R2, R5 ;  /* 0x0000000204047224 */ /* 0x000fc600078e0205 */
[----:B------:R-:W-:Y:S02]  /*0330*/  VIMNMX R11, PT, PT, R3, 0x8, PT ;  /* 0x00000008030b7848 */ /* 0x000fe40003fe0100 */
[----:B------:R-:W-:Y:S02]  /*0340*/  IABS R9, R4 ;  /* 0x0000000400097213 */ /* 0x000fe40000000000 */
[----:B------:R-:W-:-:S04]  /*0350*/  IABS R7, R11 ;  /* 0x0000000b00077213 */ /* 0x000fc80000000000 */
[----:B------:R-:W1:Y:S08]  /*0360*/  I2F.RP R0, R7 ;  /* 0x0000000700007306 */ /* 0x000e700000209400 */
[----:B-1----:R-:W1:Y:S02]  /*0370*/  MUFU.RCP R0, R0 ;  /* 0x0000000000007308 */ /* 0x002e640000001000 */
[----:B-1----:R-:W-:-:S06]  /*0380*/  VIADD R3, R0, 0xffffffe ;  /* 0x0ffffffe00037836 */ /* 0x002fcc0000000000 */
[----:B------:R-:W1:Y:S02]  /*0390*/  F2I.FTZ.U32.TRUNC.NTZ R3, R3 ;  /* 0x0000000300037305 */ /* 0x000e64000021f000 */
[----:B-1----:R-:W-:-:S04]  /*03a0*/  IMAD.MOV R8, RZ, RZ, -R3 ;  /* 0x000000ffff087224 */ /* 0x002fc800078e0a03 */
[----:B------:R-:W-:Y:S01]  /*03b0*/  IMAD.MOV.U32 R2, RZ, RZ, R8 ;  /* 0x000000ffff027224 */ /* 0x000fe200078e0008 */
[----:B------:R-:W-:-:S03]  /*03c0*/  IABS R8, R11 ;  /* 0x0000000b00087213 */ /* 0x000fc60000000000 */
[----:B------:R-:W-:Y:S02]  /*03d0*/  IMAD R5, R2, R7, RZ ;  /* 0x0000000702057224 */ /* 0x000fe400078e02ff */
[----:B------:R-:W-:Y:S02]  /*03e0*/  IMAD.MOV.U32 R2, RZ, RZ, RZ ;  /* 0x000000ffff027224 */ /* 0x000fe400078e00ff */
[----:B------:R-:W-:Y:S02]  /*03f0*/  IMAD.MOV R0, RZ, RZ, -R8 ;  /* 0x000000ffff007224 */ /* 0x000fe400078e0a08 */
[----:B------:R-:W-:Y:S01]  /*0400*/  IMAD.HI.U32 R2, R3, R5, R2 ;  /* 0x0000000503027227 */ /* 0x000fe200078e0002 */
[----:B------:R-:W-:-:S05]  /*0410*/  LOP3.LUT R3, R56, 0xf, RZ, 0xc0, !PT ;  /* 0x0000000f38037812 */ /* 0x000fca00078ec0ff */
        /* <DEDUP_REMOVED lines=8> */
[----:B------:R-:W-:-:S07]  /*04a0*/  ISETP.GE.AND P2, PT, R0, RZ, PT ;  /* 0x000000ff0000720c */ /* 0x000fce0003f46270 */
[----:B------:R-:W-:-:S06]  /*04b0*/  @P0 VIADD R2, R2, 0x1 ;  /* 0x0000000102020836 */ /* 0x000fcc0000000000 */
[----:B------:R-:W-:Y:S01]  /*04c0*/  @!P2 IMAD.MOV R2, RZ, RZ, -R2 ;  /* 0x000000ffff02a224 */ /* 0x000fe200078e0a02 */
[----:B------:R-:W-:-:S05]  /*04d0*/  @!P1 LOP3.LUT R2, RZ, R11, RZ, 0x33, !PT ;  /* 0x0000000bff029212 */ /* 0x000fca00078e33ff */
[----:B------:R-:W-:Y:S02]  /*04e0*/  IMAD.MOV R0, RZ, RZ, -R2 ;  /* 0x000000ffff007224 */ /* 0x000fe400078e0a02 */
[----:B------:R-:W-:Y:S02]  /*04f0*/  IMAD.SHL.U32 R2, R2, 0x200, RZ ;  /* 0x0000020002027824 */ /* 0x000fe400078e00ff */
[----:B------:R-:W-:-:S04]  /*0500*/  IMAD R0, R11, R0, R4 ;  /* 0x000000000b007224 */ /* 0x000fc800078e0204 */
[----:B------:R-:W-:-:S04]  /*0510*/  IMAD.IADD R0, R6, 0x1, R0 ;  /* 0x0000000106007824 */ /* 0x000fc800078e0200 */
[----:B------:R-:W-:Y:S01]  /*0520*/  IMAD R0, R0, 0x10, R3 ;  /* 0x0000001000007824 */ /* 0x000fe200078e0203 */
[----:B------:R-:W-:Y:S01]  /*0530*/  LOP3.LUT R3, R56, 0xe0, RZ, 0xc0, !PT ;  /* 0x000000e038037812 */ /* 0x000fe200078ec0ff */
[----:B0-----:R-:W-:Y:S06]  /*0540*/  BRA.U UP0, `(.L_x_0) ;  /* 0x0000000100547547 */ /* 0x001fec000b800000 */
[C---:B------:R-:W-:Y:S01]  /*0550*/  IMAD.SHL.U32 R64, R56.reuse, 0x20, RZ ;  /* 0x0000002038407824 */ /* 0x040fe200078e00ff */
[----:B------:R-:W-:Y:S01]  /*0560*/  CS2R R44, SRZ ;  /* 0x00000000002c7805 */ /* 0x000fe2000001ff00 */
[----:B------:R-:W-:Y:S01]  /*0570*/  IMAD.SHL.U32 R3, R3, 0x8, RZ ;  /* 0x0000000803037824 */ /* 0x000fe200078e00ff */
[----:B------:R-:W-:Y:S01]  /*0580*/  CS2R R46, SRZ ;  /* 0x00000000002e7805 */ /* 0x000fe2000001ff00 */
[----:B------:R-:W-:Y:S01]  /*0590*/  IMAD.SHL.U32 R56, R56, 0x2, RZ ;  /* 0x0000000238387824 */ /* 0x000fe200078e00ff */
[----:B------:R-:W-:Y:S02]  /*05a0*/  CS2R R40, SRZ ;  /* 0x0000000000287805 */ /* 0x000fe4000001ff00 */
[----:B------:R-:W-:Y:S02]  /*05b0*/  CS2R R42, SRZ ;  /* 0x00000000002a7805 */ /* 0x000fe4000001ff00 */
[----:B------:R-:W-:Y:S02]  /*05c0*/  CS2R R36, SRZ ;  /* 0x0000000000247805 */ /* 0x000fe4000001ff00 */
[----:B------:R-:W-:-:S02]  /*05d0*/  CS2R R38, SRZ ;  /* 0x0000000000267805 */ /* 0x000fc4000001ff00 */
[----:B------:R-:W-:Y:S02]  /*05e0*/  CS2R R32, SRZ ;  /* 0x0000000000207805 */ /* 0x000fe4000001ff00 */
[----:B------:R-:W-:Y:S02]  /*05f0*/  CS2R R34, SRZ ;  /* 0x0000000000227805 */ /* 0x000fe4000001ff00 */
        /* <DEDUP_REMOVED lines=8> */
[----:B------:R-:W-:Y:S01]  /*0680*/  LOP3.LUT R64, R64, 0x60, RZ, 0xc0, !PT ;  /* 0x0000006040407812 */ /* 0x000fe200078ec0ff */
[----:B------:R-:W-:Y:S06]  /*0690*/  BRA `(.L_x_1) ;  /* 0x0000007000887947 */ /* 0x000fec0003800000 */
.L_x_0:
[----:B------:R-:W-:Y:S01]  /*06a0*/  IABS R4, R51 ;  /* 0x0000003300047213 */ /* 0x000fe20000000000 */
[----:B------:R-:W-:Y:S01]  /*06b0*/  IMAD.MOV.U32 R6, RZ, RZ, RZ ;  /* 0x000000ffff067224 */ /* 0x000fe200078e00ff */
[C---:B------:R-:W-:Y:S01]  /*06c0*/  LEA.HI R5, R3.reuse, R2, RZ, 0x1b ;  /* 0x0000000203057211 */ /* 0x040fe200078fd8ff */
[----:B------:R-:W0:Y:S01]  /*06d0*/  LDCU UR5, c[0x0][0x3b0] ;  /* 0x00007600ff0577ac */ /* 0x000e220008000800 */
[----:B------:R-:W1:Y:S01]  /*06e0*/  I2F.RP R9, R4 ;  /* 0x0000000400097306 */ /* 0x000e620000209400 */
[----:B------:R-:W-:Y:S01]  /*06f0*/  IABS R115, R50 ;  /* 0x0000003200737213 */ /* 0x000fe20000000000 */
[----:B------:R-:W-:Y:S01]  /*0700*/  IMAD.SHL.U32 R3, R3, 0x8, RZ ;  /* 0x0000000803037824 */ /* 0x000fe200078e00ff */
[----:B------:R-:W-:Y:S01]  /*0710*/  IABS R72, R0 ;  /* 0x0000000000487213 */ /* 0x000fe20000000000 */
[C---:B------:R-:W-:Y:S01]  /*0720*/  VIADD R10, R5.reuse, 0x1f0 ;  /* 0x000001f0050a7836 */ /* 0x040fe20000000000 */
[----:B------:R-:W2:Y:S01]  /*0730*/  LDCU.128 UR8, c[0x0][0x380] ;  /* 0x00007000ff0877ac */ /* 0x000ea20008000c00 */
[----:B------:R-:W-:-:S02]  /*0740*/  VIADD R8, R5, 0x1f8 ;  /* 0x000001f805087836 */ /* 0x000fc40000000000 */
[C---:B------:R-:W-:Y:S01]  /*0750*/  VIADD R16, R5.reuse, 0x1e0 ;  /* 0x000001e005107836 */ /* 0x040fe20000000000 */
[----:B------:R-:W-:Y:S01]  /*0760*/  IABS R13, R10 ;  /* 0x0000000a000d7213 */ /* 0x000fe20000000000 */
[C---:B------:R-:W-:Y:S01]  /*0770*/  VIADD R18, R5.reuse, 0x1d8 ;  /* 0x000001d805127836 */ /* 0x040fe20000000000 */
[----:B------:R-:W-:Y:S01]  /*0780*/  ISETP.GE.AND P0, PT, R8, RZ, PT ;  /* 0x000000ff0800720c */ /* 0x000fe20003f06270 */
[C---:B------:R-:W-:Y:S01]  /*0790*/  VIADD R20, R5.reuse, 0x1d0 ;  /* 0x000001d005147836 */ /* 0x040fe20000000000 */
[----:B------:R-:W-:Y:S01]  /*07a0*/  IABS R17, R16 ;  /* 0x0000001000117213 */ /* 0x000fe20000000000 */
[C---:B------:R-:W-:Y:S01]  /*07b0*/  VIADD R21, R5.reuse, 0x1c8 ;  /* 0x000001c805157836 */ /* 0x040fe20000000000 */
[----:B-1----:R-:W1:Y:S01]  /*07c0*/  MUFU.RCP R9, R9 ;  /* 0x0000000900097308 */ /* 0x002e620000001000 */
[----:B------:R-:W-:Y:S01]  /*07d0*/  IABS R14, R18 ;  /* 0x00000012000e7213 */ /* 0x000fe20000000000 */
[C---:B------:R-:W-:Y:S01]  /*07e0*/  VIADD R22, R5.reuse, 0x1c0 ;  /* 0x000001c005167836 */ /* 0x040fe20000000000 */
[----:B------:R-:W-:Y:S01]  /*07f0*/  ISETP.GE.AND P3, PT, R10, RZ, PT ;  /* 0x000000ff0a00720c */ /* 0x000fe20003f66270 */
[C---:B------:R-:W-:Y:S01]  /*0800*/  VIADD R23, R5.reuse, 0x1b8 ;  /* 0x000001b805177836 */ /* 0x040fe20000000000 */
[----:B------:R-:W3:Y:S01]  /*0810*/  LDCU UR16, c[0x0][0x3a4] ;  /* 0x00007480ff1077ac */ /* 0x000ee20008000800 */
[C---:B------:R-:W-:Y:S01]  /*0820*/  VIADD R24, R5.reuse, 0x1b0 ;  /* 0x000001b005187836 */ /* 0x040fe20000000000 */
[----:B------:R-:W-:Y:S01]  /*0830*/  IABS R19, R22 ;  /* 0x0000001600137213 */ /* 0x000fe20000000000 */
[C---:B------:R-:W-:Y:S01]  /*0840*/  VIADD R26, R5.reuse, 0x1a0 ;  /* 0x000001a0051a7836 */ /* 0x040fe20000000000 */
[----:B------:R-:W4:Y:S01]  /*0850*/  LDCU UR73, c[0x0][0x3a8] ;  /* 0x00007500ff4977ac */ /* 0x000f220008000800 */
[----:B------:R-:W-:-:S02]  /*0860*/  VIADD R28, R5, 0x198 ;  /* 0x00000198051c7836 */ /* 0x000fc40000000000 */
[C---:B------:R-:W-:Y:S01]  /*0870*/  VIADD R30, R5.reuse, 0x188 ;  /* 0x00000188051e7836 */ /* 0x040fe20000000000 */
[----:B------:R-:W5:Y:S01]  /*0880*/  LDCU UR74, c[0x0][0x3ac] ;  /* 0x00007580ff4a77ac */ /* 0x000f620008000800 */
[C---:B------:R-:W-:Y:S02]  /*0890*/  VIADD R29, R5.reuse, 0x190 ;  /* 0x00000190051d7836 */ /* 0x040fe40000000000 */
[----:B------:R-:W-:Y:S01]  /*08a0*/  VIADD R31, R5, 0x180 ;  /* 0x00000180051f7836 */ /* 0x000fe20000000000 */
[----:B------:R-:W-:Y:S01]  /*08b0*/  IABS R27, R30 ;  /* 0x0000001e001b7213 */ /* 0x000fe20000000000 */
[----:B-1----:R-:W-:Y:S01]  /*08c0*/  VIADD R7, R9, 0xffffffe ;  /* 0x0ffffffe09077836 */ /* 0x002fe20000000000 */
[----:B------:R-:W-:Y:S01]  /*08d0*/  IABS R25, R29 ;  /* 0x0000001d00197213 */ /* 0x000fe20000000000 */
[C---:B------:R-:W-:Y:S02]  /*08e0*/  VIADD R9, R5.reuse, 0x1e8 ;  /* 0x000001e805097836 */ /* 0x040fe40000000000 */
[----:B------:R-:W-:-:S02]  /*08f0*/  VIADD R32, R5, 0x158 ;  /* 0x0000015805207836 */ /* 0x000fc40000000000 */
[----:B------:R-:W1:Y:S01]  /*0900*/  F2I.FTZ.U32.TRUNC.NTZ R7, R7 ;  /* 0x0000000700077305 */ /* 0x000e62000021f000 */
[----:B------:R-:W-:Y:S01]  /*0910*/  IABS R15, R9 ;  /* 0x00000009000f7213 */ /* 0x000fe20000000000 */
[C---:B------:R-:W-:Y:S01]  /*0920*/  VIADD R36, R5.reuse, 0x138 ;  /* 0x0000013805247836 */ /* 0x040fe20000000000 */
[----:B------:R-:W-:Y:S01]  /*0930*/  IABS R33, R32 ;  /* 0x0000002000217213 */ /* 0x000fe20000000000 */
[C---:B------:R-:W-:Y:S01]  /*0940*/  VIADD R34, R5.reuse, 0x140 ;  /* 0x0000014005227836 */ /* 0x040fe20000000000 */
[----:B----4-:R-:W-:Y:S01]  /*0950*/  USHF.L.U32 UR75, UR73, 0x5, URZ ;  /* 0x00000005494b7899 */ /* 0x010fe200080006ff */
[C---:B------:R-:W-:Y:S01]  /*0960*/  VIADD R38, R5.reuse, 0x130 ;  /* 0x0000013005267836 */ /* 0x040fe20000000000 */
[----:B------:R-:W-:Y:S01]  /*0970*/  IABS R37, R36 ;  /* 0x0000002400257213 */ /* 0x000fe20000000000 */
[C---:B------:R-:W-:Y:S01]  /*0980*/  VIADD R40, R5.reuse, 0x120 ;  /* 0x0000012005287836 */ /* 0x040fe20000000000 */
[----:B------:R-:W-:Y:S01]  /*0990*/  IABS R35, R34 ;  /* 0x0000002200237213 */ /* 0x000fe20000000000 */
[C---:B------:R-:W-:Y:S01]  /*09a0*/  VIADD R42, R5.reuse, 0xf8 ;  /* 0x000000f8052a7836 */ /* 0x040fe20000000000 */
[----:B-----5:R-:W-:Y:S01]  /*09b0*/  USHF.L.U32 UR76, UR74, 0x5, URZ ;  /* 0x000000054a4c7899 */ /* 0x020fe200080006ff */
[----:B------:R-:W-:-:S02]  /*09c0*/  VIADD R44, R5, 0xf0 ;  /* 0x000000f0052c7836 */ /* 0x000fc40000000000 */
[C---:B------:R-:W-:Y:S02]  /*09d0*/  VIADD R46, R5.reuse, 0xe8 ;  /* 0x000000e8052e7836 */ /* 0x040fe40000000000 */
[--C-:B-1----:R-:W-:Y:S02]  /*09e0*/  IMAD.MOV R11, RZ, RZ, -R7.reuse ;  /* 0x000000ffff0b7224 */ /* 0x102fe400078e0a07 */
[----:B------:R-:W-:Y:S01]  /*09f0*/  VIADD R48, R5, 0xd8 ;  /* 0x000000d805307836 */ /* 0x000fe20000000000 */
[----:B------:R-:W-:Y:S01]  /*0a00*/  IABS R45, R46 ;  /* 0x0000002e002d7213 */ /* 0x000fe20000000000 */
[----:B------:R-:W-:Y:S02]  /*0a10*/  IMAD R11, R11, R4, RZ ;  /* 0x000000040b0b7224 */ /* 0x000fe400078e02ff */
[----:B------:R-:W-:Y:S01]  /*0a20*/  VIADD R54, R5, 0xc8 ;  /* 0x000000c805367836 */ /* 0x000fe20000000000 */
[----:B------:R-:W-:Y:S01]  /*0a30*/  IABS R47, R48 ;  /* 0x00000030002f7213 */ /* 0x000fe20000000000 */
[----:B------:R-:W-:Y:S01]  /*0a40*/  IMAD.HI.U32 R6, R7, R11, R6 ;  /* 0x0000000b07067227 */ /* 0x000fe200078e0006 */
[----:B------:R-:W-:-:S03]  /*0a50*/  IABS R11, R8 ;  /* 0x00000008000b7213 */ /* 0x000fc60000000000 */
[----:B------:R-:W-:Y:S02]  /*0a60*/  VIADD R52, R5, 0xd0 ;  /* 0x000000d005347836 */ /* 0x000fe40000000000 */
[----:B------:R-:W-:-:S03]  /*0a70*/  IMAD.HI.U32 R8, R6, R13, RZ ;  /* 0x0000000d06087227 */ /* 0x000fc600078e00ff */
[----:B------:R-:W-:Y:S01]  /*0a80*/  IABS R49, R52 ;  /* 0x0000003400317213 */ /* 0x000fe20000000000 */
[----:B------:R-:W-:Y:S02]  /*0a90*/  IMAD.MOV R12, RZ, RZ, -R8 ;  /* 0x000000ffff0c7224 */ /* 0x000fe400078e0a08 */
[----:B------:R-:W-:-:S04]  /*0aa0*/  IMAD.HI.U32 R7, R6, R11, RZ ;  /* 0x0000000b06077227 */ /* 0x000fc800078e00ff */
[----:B------:R-:W-:-:S04]  /*0ab0*/  IMAD.HI.U32 R8, R6, R17, RZ ;  /* 0x0000001106087227 */ /* 0x000fc800078e00ff */
[----:B------:R-:W-:Y:S02]  /*0ac0*/  IMAD.MOV R7, RZ, RZ, -R7 ;  /* 0x000000ffff077224 */ /* 0x000fe400078e0a07 */
[----:B------:R-:W-:Y:S02]  /*0ad0*/  IMAD.MOV R8, RZ, RZ, -R8 ;  /* 0x000000ffff087224 */ /* 0x000fe400078e0a08 */
[C---:B------:R-:W-:Y:S02]  /*0ae0*/  IMAD R7, R4.reuse, R7, R11 ;  /* 0x0000000704077224 */ /* 0x040fe400078e020b */
[C---:B------:R-:W-:Y:S01]  /*0af0*/  IMAD R8, R4.reuse, R8, R17 ;  /* 0x0000000804087224 */ /* 0x040fe200078e0211 */
[----:B------:R-:W-:Y:S01]  /*0b00*/  IABS R17, R21 ;  /* 0x0000001500117213 */ /* 0x000fe20000000000 */
[C---:B------:R-:W-:Y:S01]  /*0b10*/  IMAD R11, R4.reuse, R12, R13 ;  /* 0x0000000c040b7224 */ /* 0x040fe200078e020d */
[C---:B------:R-:W-:Y:S01]  /*0b20*/  ISETP.GT.U32.AND P1, PT, R4.reuse, R7, PT ;  /* 0x000000070400720c */ /* 0x040fe20003f24070 */
[----:B------:R-:W-:Y:S01]  /*0b30*/  IMAD.MOV.U32 R13, RZ, RZ, R14 ;  /* 0x000000ffff0d7224 */ /* 0x000fe200078e000e */
[----:B------:R-:W-:Y:S01]  /*0b40*/  ISETP.GT.U32.AND P6, PT, R4, R8, PT ;  /* 0x000000080400720c */ /* 0x000fe20003fc4070 */
[----:B------:R-:W-:Y:S01]  /*0b50*/  IMAD.HI.U32 R10, R6, R15, RZ ;  /* 0x0000000f060a7227 */ /* 0x000fe200078e00ff */
[----:B------:R-:W-:-:S03]  /*0b60*/  ISETP.GT.U32.AND P4, PT, R4, R11, PT ;  /* 0x0000000b0400720c */ /* 0x000fc60003f84070 */
[----:B------:R-:W-:-:S04]  /*0b70*/  IMAD.HI.U32 R12, R6, R13, RZ ;  /* 0x0000000d060c7227 */ /* 0x000fc800078e00ff */
[----:B------:R-:W-:Y:S02]  /*0b80*/  IMAD.MOV R12, RZ, RZ, -R12 ;  /* 0x000000ffff0c7224 */ /* 0x000fe400078e0a0c */
[----:B------:R-:W-:Y:S02]  /*0b90*/  IMAD.MOV R10, RZ, RZ, -R10 ;  /* 0x000000ffff0a7224 */ /* 0x000fe400078e0a0a */
[C---:B------:R-:W-:Y:S02]  /*0ba0*/  IMAD R13, R4.reuse, R12, R13 ;  /* 0x0000000c040d7224 */ /* 0x040fe400078e020d */
[----:B------:R-:W-:Y:S01]  /*0bb0*/  IMAD R10, R4, R10, R15 ;  /* 0x0000000a040a7224 */ /* 0x000fe200078e020f */
[----:B------:R-:W-:Y:S01]  /*0bc0*/  IABS R15, R20 ;  /* 0x00000014000f7213 */ /* 0x000fe20000000000 */
[--C-:B------:R-:W-:Y:S01]  /*0bd0*/  @!P6 IMAD.IADD R8, R8, 0x1, -R4.reuse ;  /* 0x000000010808e824 */ /* 0x100fe200078e0a04 */
[C---:B------:R-:W-:Y:S01]  /*0be0*/  ISETP.GT.U32.AND P5, PT, R4.reuse, R13, PT ;  /* 0x0000000d0400720c */ /* 0x040fe20003fa4070 */
[----:B------:R-:W-:Y:S01]  /*0bf0*/  @!P1 IMAD.IADD R7, R7, 0x1, -R4 ;  /* 0x0000000107079824 */ /* 0x000fe200078e0a04 */
[----:B------:R-:W-:Y:S01]  /*0c00*/  ISETP.GT.U32.AND P2, PT, R4, R10, PT ;  /* 0x0000000a0400720c */ /* 0x000fe20003f44070 */
[----:B------:R-:W-:Y:S01]  /*0c10*/  IMAD.HI.U32 R12, R6, R15, RZ ;  /* 0x0000000f060c7227 */ /* 0x000fe200078e00ff */
[----:B------:R-:W-:-:S02]  /*0c20*/  ISETP.GT.U32.AND P6, PT, R4, R8, PT ;  /* 0x000000080400720c */ /* 0x000fc40003fc4070 */
[----:B------:R-:W-:Y:S01]  /*0c30*/  ISETP.GT.U32.AND P1, PT, R4, R7, PT ;  /* 0x000000070400720c */ /* 0x000fe20003f24070 */
[----:B------:R-:W-:Y:S01]  /*0c40*/  @!P4 IMAD.IADD R11, R11, 0x1, -R4 ;  /* 0x000000010b0bc824 */ /* 0x000fe200078e0a04 */
[----:B------:R-:W-:Y:S01]  /*0c50*/  ISETP.GE.AND P4, PT, R9, RZ, PT ;  /* 0x000000ff0900720c */ /* 0x000fe20003f86270 */
[----:B------:R-:W-:-:S04]  /*0c60*/  IMAD.HI.U32 R14, R6, R17, RZ ;  /* 0x00000011060e7227 */ /* 0x000fc800078e00ff */
[----:B------:R-:W-:-:S04]  /*0c70*/  IMAD.HI.U32 R9, R6, R19, RZ ;  /* 0x0000001306097227 */ /* 0x000fc800078e00ff */
[----:B------:R-:W-:Y:S02]  /*0c80*/  IMAD.MOV R12, RZ, RZ, -R12 ;  /* 0x000000ffff0c7224 */ /* 0x000fe400078e0a0c */
[----:B------:R-:W-:Y:S02]  /*0c90*/  IMAD.MOV R14, RZ, RZ, -R14 ;  /* 0x000000ffff0e7224 */ /* 0x000fe400078e0a0e */
[----:B------:R-:W-:Y:S02]  /*0ca0*/  IMAD.MOV R9, RZ, RZ, -R9 ;  /* 0x000000ffff097224 */ /* 0x000fe400078e0a09 */
[C---:B------:R-:W-:Y:S02]  /*0cb0*/  IMAD R12, R4.reuse, R12, R15 ;  /* 0x0000000c040c7224 */ /* 0x040fe400078e020f */
[----:B------:R-:W-:Y:S01]  /*0cc0*/  IMAD R15, R4, R14, R17 ;  /* 0x0000000e040f7224 */ /* 0x000fe200078e0211 */
[----:B------:R-:W-:Y:S01]  /*0cd0*/  IABS R17, R23 ;  /* 0x0000001700117213 */ /* 0x000fe20000000000 */
[----:B------:R-:W-:-:S02]  /*0ce0*/  @!P5 IMAD.IADD R13, R13, 0x1, -R4 ;  /* 0x000000010d0dd824 */ /* 0x000fc400078e0a04 */
[----:B------:R-:W-:Y:S01]  /*0cf0*/  IMAD R14, R4, R9, R19 ;  /* 0x00000009040e7224 */ /* 0x000fe200078e0213 */
[----:B------:R-:W-:Y:S01]  /*0d00*/  IABS R19, R24 ;  /* 0x0000001800137213 */ /* 0x000fe20000000000 */
[--C-:B------:R-:W-:Y:S01]  /*0d10*/  @!P2 IMAD.IADD R10, R10, 0x1, -R4.reuse ;  /* 0x000000010a0aa824 */ /* 0x100fe200078e0a04 */
[----:B------:R-:W-:Y:S01]  /*0d20*/  ISETP.GT.U32.AND P5, PT, R4, R13, PT ;  /* 0x0000000d0400720c */ /* 0x000fe20003fa4070 */
[--C-:B------:R-:W-:Y:S01]  /*0d30*/  @!P6 IMAD.IADD R8, R8, 0x1, -R4.reuse ;  /* 0x000000010808e824 */ /* 0x100fe200078e0a04 */
[C---:B------:R-:W-:Y:S01]  /*0d40*/  ISETP.GT.U32.AND P6, PT, R4.reuse, R14, PT ;  /* 0x0000000e0400720c */ /* 0x040fe20003fc4070 */
[----:B------:R-:W-:Y:S01]  /*0d50*/  @!P1 IMAD.IADD R7, R7, 0x1, -R4 ;  /* 0x0000000107079824 */ /* 0x000fe200078e0a04 */
[----:B------:R-:W-:Y:S01]  /*0d60*/  ISETP.GT.U32.AND P1, PT, R4, R10, PT ;  /* 0x0000000a0400720c */ /* 0x000fe20003f24070 */
[----:B------:R-:W-:Y:S01]  /*0d70*/  IMAD.HI.U32 R9, R6, R17, RZ ;  /* 0x0000001106097227 */ /* 0x000fe200078e00ff */
[----:B------:R-:W-:-:S03]  /*0d80*/  ISETP.GT.U32.AND P2, PT, R4, R11, PT ;  /* 0x0000000b0400720c */ /* 0x000fc60003f44070 */
[----:B------:R-:W-:Y:S01]  /*0d90*/  @!P0 IMAD.MOV R7, RZ, RZ, -R7 ;  /* 0x000000ffff078224 */ /* 0x000fe200078e0a07 */
[----:B------:R-:W-:Y:S01]  /*0da0*/  ISETP.GT.U32.AND P0, PT, R4, R12, PT ;  /* 0x0000000c0400720c */ /* 0x000fe20003f04070 */
[----:B------:R-:W-:Y:S02]  /*0db0*/  IMAD.MOV R9, RZ, RZ, -R9 ;  /* 0x000000ffff097224 */ /* 0x000fe400078e0a09 */
[--C-:B------:R-:W-:Y:S01]  /*0dc0*/  @!P5 IMAD.IADD R13, R13, 0x1, -R4.reuse ;  /* 0x000000010d0dd824 */ /* 0x100fe200078e0a04 */
[----:B------:R-:W-:Y:S01]  /*0dd0*/  ISETP.GE.AND P5, PT, R18, RZ, PT ;  /* 0x000000ff1200720c */ /* 0x000fe20003fa6270 */
[--C-:B------:R-:W-:Y:S02]  /*0de0*/  @!P6 IMAD.IADD R14, R14, 0x1, -R4.reuse ;  /* 0x000000010e0ee824 */ /* 0x100fe400078e0a04 */
[----:B------:R-:W-:Y:S01]  /*0df0*/  @!P1 IMAD.IADD R10, R10, 0x1, -R4 ;  /* 0x000000010a0a9824 */ /* 0x000fe200078e0a04 */
[----:B------:R-:W-:Y:S01]  /*0e00*/  ISETP.GE.AND P1, PT, R16, RZ, PT ;  /* 0x000000ff1000720c */ /* 0x000fe20003f26270 */
[----:B------:R-:W-:Y:S01]  /*0e10*/  IMAD.HI.U32 R16, R6, R19, RZ ;  /* 0x0000001306107227 */ /* 0x000fe200078e00ff */
[----:B------:R-:W-:-:S03]  /*0e20*/  ISETP.GT.U32.AND P6, PT, R4, R14, PT ;  /* 0x0000000e0400720c */ /* 0x000fc60003fc4070 */
[--C-:B------:R-:W-:Y:S01]  /*0e30*/  @!P2 IMAD.IADD R11, R11, 0x1, -R4.reuse ;  /* 0x000000010b0ba824 */ /* 0x100fe200078e0a04 */
[C---:B------:R-:W-:Y:S01]  /*0e40*/  ISETP.GT.U32.AND P2, PT, R4.reuse, R15, PT ;  /* 0x0000000f0400720c */ /* 0x040fe20003f44070 */
[----:B------:R-:W-:Y:S02]  /*0e50*/  IMAD R17, R4, R9, R17 ;  /* 0x0000000904117224 */ /* 0x000fe400078e0211 */
[----:B------:R-:W-:Y:S01]  /*0e60*/  @!P0 IMAD.IADD R12, R12, 0x1, -R4 ;  /* 0x000000010c0c8824 */ /* 0x000fe200078e0a04 */
[----:B------:R-:W-:Y:S01]  /*0e70*/  ISETP.GE.AND P0, PT, R20, RZ, PT ;  /* 0x000000ff1400720c */ /* 0x000fe20003f06270 */
[----:B------:R-:W-:Y:S02]  /*0e80*/  IMAD.MOV.U32 R9, RZ, RZ, R13 ;  /* 0x000000ffff097224 */ /* 0x000fe400078e000d */
[----:B------:R-:W-:Y:S02]  /*0e90*/  IMAD.MOV R16, RZ, RZ, -R16 ;  /* 0x000000ffff107224 */ /* 0x000fe400078e0a10 */
[----:B------:R-:W-:Y:S01]  /*0ea0*/  @!P3 IMAD.MOV R11, RZ, RZ, -R11 ;  /* 0x000000ffff0bb224 */ /* 0x000fe200078e0a0b */
[C---:B------:R-:W-:Y:S01]  /*0eb0*/  ISETP.GT.U32.AND P3, PT, R4.reuse, R12, PT ;  /* 0x0000000c0400720c */ /* 0x040fe20003f64070 */
[----:B------:R-:W-:Y:S01]  /*0ec0*/  @!P5 IMAD.MOV R9, RZ, RZ, -R9 ;  /* 0x000000ffff09d224 */ /* 0x000fe200078e0a09 */
[C---:B------:R-:W-:Y:S01]  /*0ed0*/  ISETP.GT.U32.AND P5, PT, R4.reuse, R17, PT ;  /* 0x000000110400720c */ /* 0x040fe20003fa4070 */
[----:B------:R-:W-:Y:S01]  /*0ee0*/  IMAD R16, R4, R16, R19 ;  /* 0x0000001004107224 */ /* 0x000fe200078e0213 */
[----:B------:R-:W-:Y:S01]  /*0ef0*/  IABS R19, R26 ;  /* 0x0000001a00137213 */ /* 0x000fe20000000000 */
[----:B------:R-:W-:-:S02]  /*0f00*/  @!P6 IMAD.IADD R14, R14, 0x1, -R4 ;  /* 0x000000010e0ee824 */ /* 0x000fc400078e0a04 */
[----:B------:R-:W-:Y:S01]  /*0f10*/  VIADD R18, R5, 0x1a8 ;  /* 0x000001a805127836 */ /* 0x000fe20000000000 */
[----:B------:R-:W-:Y:S01]  /*0f20*/  ISETP.GT.U32.AND P6, PT, R4, R16, PT ;  /* 0x000000100400720c */ /* 0x000fe20003fc4070 */
[----:B------:R-:W-:Y:S01]  /*0f30*/  @!P2 IMAD.IADD R15, R15, 0x1, -R4 ;  /* 0x000000010f0fa824 */ /* 0x000fe200078e0a04 */
[----:B------:R-:W-:Y:S01]  /*0f40*/  ISETP.GE.AND P2, PT, R21, RZ, PT ;  /* 0x000000ff1500720c */ /* 0x000fe20003f46270 */
[----:B------:R-:W-:Y:S01]  /*0f50*/  @!P4 IMAD.MOV R10, RZ, RZ, -R10 ;  /* 0x000000ffff0ac224 */ /* 0x000fe200078e0a0a */
[----:B------:R-:W-:Y:S01]  /*0f60*/  IABS R21, R18 ;  /* 0x0000001200157213 */ /* 0x000fe20000000000 */
[--C-:B------:R-:W-:Y:S01]  /*0f70*/  @!P3 IMAD.IADD R12, R12, 0x1, -R4.reuse ;  /* 0x000000010c0cb824 */ /* 0x100fe200078e0a04 */
[----:B------:R-:W-:Y:S01]  /*0f80*/  ISETP.GT.U32.AND P4, PT, R4, R15, PT ;  /* 0x0000000f0400720c */ /* 0x000fe20003f84070 */
[----:B------:R-:W-:Y:S01]  /*0f90*/  @!P5 IMAD.IADD R17, R17, 0x1, -R4 ;  /* 0x000000011111d824 */ /* 0x000fe200078e0a04 */
[----:B------:R-:W-:Y:S01]  /*0fa0*/  ISETP.GE.AND P5, PT, R18, RZ, PT ;  /* 0x000000ff1200720c */ /* 0x000fe20003fa6270 */
[----:B------:R-:W-:Y:S01]  /*0fb0*/  IMAD.HI.U32 R13, R6, R21, RZ ;  /* 0x00000015060d7227 */ /* 0x000fe200078e00ff */
[----:B------:R-:W-:-:S02]  /*0fc0*/  ISETP.GE.AND P3, PT, R23, RZ, PT ;  /* 0x000000ff1700720c */ /* 0x000fc40003f66270 */
[----:B------:R-:W-:Y:S01]  /*0fd0*/  IABS R23, R28 ;  /* 0x0000001c00177213 */ /* 0x000fe20000000000 */
[----:B------:R-:W-:Y:S01]  /*0fe0*/  @!P0 IMAD.MOV R12, RZ, RZ, -R12 ;  /* 0x000000ffff0c8224 */ /* 0x000fe200078e0a0c */
[----:B------:R-:W-:Y:S01]  /*0ff0*/  ISETP.GT.U32.AND P0, PT, R4, R17, PT ;  /* 0x000000110400720c */ /* 0x000fe20003f04070 */
[--C-:B------:R-:W-:Y:S02]  /*1000*/  @!P6 IMAD.IADD R16, R16, 0x1, -R4.reuse ;  /* 0x000000011010e824 */ /* 0x100fe400078e0a04 */
[----:B------:R-:W-:Y:S02]  /*1010*/  IMAD.MOV R13, RZ, RZ, -R13 ;  /* 0x000000ffff0d7224 */ /* 0x000fe400078e0a0d */
[----:B------:R-:W-:Y:S01]  /*1020*/  @!P4 IMAD.IADD R15, R15, 0x1, -R4 ;  /* 0x000000010f0fc824 */ /* 0x000fe200078e0a04 */
[C---:B------:R-:W-:Y:S01]  /*1030*/  ISETP.GT.U32.AND P6, PT, R4.reuse, R16, PT ;  /* 0x000000100400720c */ /* 0x040fe20003fc4070 */
[----:B------:R-:W-:Y:S01]  /*1040*/  IMAD R18, R4, R13, R21 ;  /* 0x0000000d04127224 */ /* 0x000fe200078e0215 */
[----:B------:R-:W-:Y:S01]  /*1050*/  ISETP.GE.AND P4, PT, R24, RZ, PT ;  /* 0x000000ff1800720c */ /* 0x000fe20003f86270 */
[----:B------:R-:W-:-:S04]  /*1060*/  IMAD.HI.U32 R13, R6, R19, RZ ;  /* 0x00000013060d7227 */ /* 0x000fc800078e00ff */
[----:B------:R-:W-:Y:S02]  /*1070*/  IMAD.MOV R13, RZ, RZ, -R13 ;  /* 0x000000ffff0d7224 */ /* 0x000fe400078e0a0d */
[--C-:B------:R-:W-:Y:S01]  /*1080*/  @!P0 IMAD.IADD R17, R17, 0x1, -R4.reuse ;  /* 0x0000000111118824 */ /* 0x100fe200078e0a04 */
[C---:B------:R-:W-:Y:S01]  /*1090*/  ISETP.GT.U32.AND P0, PT, R4.reuse, R18, PT ;  /* 0x000000120400720c */ /* 0x040fe20003f04070 */
[----:B------:R-:W-:Y:S02]  /*10a0*/  IMAD R19, R4, R13, R19 ;  /* 0x0000000d04137224 */ /* 0x000fe400078e0213 */
[----:B------:R-:W-:Y:S02]  /*10b0*/  @!P6 IMAD.IADD R16, R16, 0x1, -R4 ;  /* 0x000000011010e824 */ /* 0x000fe400078e0a04 */
[----:B------:R-:W-:Y:S01]  /*10c0*/  IMAD.HI.U32 R13, R6, R23, RZ ;  /* 0x00000017060d7227 */ /* 0x000fe200078e00ff */
[----:B------:R-:W-:-:S03]  /*10d0*/  ISETP.GT.U32.AND P6, PT, R4, R19, PT ;  /* 0x000000130400720c */ /* 0x000fc60003fc4070 */
[----:B------:R-:W-:-:S04]  /*10e0*/  IMAD.HI.U32 R21, R6, R27, RZ ;  /* 0x0000001b06157227 */ /* 0x000fc800078e00ff */
[----:B------:R-:W-:Y:S01]  /*10f0*/  @!P0 IMAD.IADD R18, R18, 0x1, -R4 ;  /* 0x0000000112128824 */ /* 0x000fe200078e0a04 */
[----:B------:R-:W-:Y:S01]  /*1100*/  ISETP.GE.AND P0, PT, R26, RZ, PT ;  /* 0x000000ff1a00720c */ /* 0x000fe20003f06270 */
[----:B------:R-:W-:Y:S01]  /*1110*/  IMAD.HI.U32 R20, R6, R25, RZ ;  /* 0x0000001906147227 */ /* 0x000fe200078e00ff */
[----:B------:R-:W-:-:S03]  /*1120*/  IABS R26, R31 ;  /* 0x0000001f001a7213 */ /* 0x000fc60000000000 */
[----:B------:R-:W-:Y:S01]  /*1130*/  @!P6 IMAD.IADD R19, R19, 0x1, -R4 ;  /* 0x000000011313e824 */ /* 0x000fe200078e0a04 */
[----:B------:R-:W-:Y:S01]  /*1140*/  ISETP.GT.U32.AND P6, PT, R4, R18, PT ;  /* 0x000000120400720c */ /* 0x000fe20003fc4070 */
[----:B------:R-:W-:Y:S02]  /*1150*/  IMAD.MOV R13, RZ, RZ, -R13 ;  /* 0x000000ffff0d7224 */ /* 0x000fe400078e0a0d */
[----:B------:R-:W-:Y:S01]  /*1160*/  @!P1 IMAD.MOV R8, RZ, RZ, -R8 ;  /* 0x000000ffff089224 */ /* 0x000fe200078e0a08 */
[----:B------:R-:W-:Y:S01]  /*1170*/  ISETP.GE.AND P1, PT, R22, RZ, PT ;  /* 0x000000ff1600720c */ /* 0x000fe20003f26270 */
[----:B------:R-:W-:Y:S02]  /*1180*/  IMAD.MOV R24, RZ, RZ, -R21 ;  /* 0x000000ffff187224 */ /* 0x000fe400078e0a15 */
[----:B------:R-:W-:Y:S02]  /*1190*/  IMAD.MOV R22, RZ, RZ, -R20 ;  /* 0x000000ffff167224 */ /* 0x000fe400078e0a14 */
[----:B------:R-:W-:-:S02]  /*11a0*/  IMAD R20, R4, R13, R23 ;  /* 0x0000000d04147224 */ /* 0x000fc400078e0217 */
[----:B------:R-:W-:Y:S02]  /*11b0*/  IMAD R23, R4, R24, R27 ;  /* 0x0000001804177224 */ /* 0x000fe400078e021b */
[----:B------:R-:W-:Y:S02]  /*11c0*/  @!P6 IMAD.IADD R18, R18, 0x1, -R4 ;  /* 0x000000011212e824 */ /* 0x000fe400078e0a04 */
[C---:B------:R-:W-:Y:S01]  /*11d0*/  IMAD R21, R4.reuse, R22, R25 ;  /* 0x0000001604157224 */ /* 0x040fe200078e0219 */
[C---:B------:R-:W-:Y:S01]  /*11e0*/  ISETP.GT.U32.AND P6, PT, R4.reuse, R23, PT ;  /* 0x000000170400720c */ /* 0x040fe20003fc4070 */
[----:B------:R-:W-:Y:S02]  /*11f0*/  IMAD.MOV.U32 R13, RZ, RZ, R15 ;  /* 0x000000ffff0d7224 */ /* 0x000fe400078e000f */
[----:B------:R-:W-:Y:S02]  /*1200*/  IMAD.MOV.U32 R25, RZ, RZ, R26 ;  /* 0x000000ffff197224 */ /* 0x000fe400078e001a */
[----:B------:R-:W-:Y:S01]  /*1210*/  @!P2 IMAD.MOV R13, RZ, RZ, -R13 ;  /* 0x000000ffff0da224 */ /* 0x000fe200078e0a0d */
[----:B------:R-:W-:Y:S01]  /*1220*/  ISETP.GT.U32.AND P2, PT, R4, R19, PT ;  /* 0x000000130400720c */ /* 0x000fe20003f44070 */
[----:B------:R-:W-:-:S02]  /*1230*/  IMAD.MOV.U32 R15, RZ, RZ, R17 ;  /* 0x000000ffff0f7224 */ /* 0x000fc400078e0011 */
[----:B------:R-:W-:Y:S02]  /*1240*/  VIADD R26, R5, 0x178 ;  /* 0x00000178051a7836 */ /* 0x000fe40000000000 */
[----:B------:R-:W-:-:S03]  /*1250*/  IMAD.HI.U32 R17, R6, R25, RZ ;  /* 0x0000001906117227 */ /* 0x000fc600078e00ff */
[----:B------:R-:W-:Y:S01]  /*1260*/  IABS R24, R26 ;  /* 0x0000001a00187213 */ /* 0x000fe20000000000 */
[----:B------:R-:W-:Y:S02]  /*1270*/  IMAD.MOV R17, RZ, RZ, -R17 ;  /* 0x000000ffff117224 */ /* 0x000fe400078e0a11 */
[----:B------:R-:W-:Y:S02]  /*1280*/  @!P6 IMAD.IADD R23, R23, 0x1, -R4 ;  /* 0x000000011717e824 */ /* 0x000fe400078e0a04 */
[C---:B------:R-:W-:Y:S02]  /*1290*/  IMAD R22, R4.reuse, R17, R25 ;  /* 0x0000001104167224 */ /* 0x040fe400078e0219 */
[----:B------:R-:W-:Y:S01]  /*12a0*/  IMAD.MOV.U32 R25, RZ, RZ, R24 ;  /* 0x000000ffff197224 */ /* 0x000fe200078e0018 */
[C---:B------:R-:W-:Y:S01]  /*12b0*/  ISETP.GT.U32.AND P6, PT, R4.reuse, R23, PT ;  /* 0x000000170400720c */ /* 0x040fe20003fc4070 */
[----:B------:R-:W-:Y:S01]  /*12c0*/  @!P3 IMAD.MOV R15, RZ, RZ, -R15 ;  /* 0x000000ffff0fb224 */ /* 0x000fe200078e0a0f */
[----:B------:R-:W-:Y:S01]  /*12d0*/  ISETP.GT.U32.AND P3, PT, R4, R21, PT ;  /* 0x000000150400720c */ /* 0x000fe20003f64070 */
[----:B------:R-:W-:Y:S01]  /*12e0*/  @!P2 IMAD.IADD R19, R19, 0x1, -R4 ;  /* 0x000000011313a824 */ /* 0x000fe200078e0a04 */
[----:B------:R-:W-:Y:S01]  /*12f0*/  ISETP.GE.AND P2, PT, R29, RZ, PT ;  /* 0x000000ff1d00720c */ /* 0x000fe20003f46270 */
[----:B------:R-:W-:-:S04]  /*1300*/  IMAD.HI.U32 R24, R6, R25, RZ ;  /* 0x0000001906187227 */ /* 0x000fc800078e00ff */
[----:B------:R-:W-:Y:S01]  /*1310*/  @!P1 IMAD.MOV R14, RZ, RZ, -R14 ;  /* 0x000000ffff0e9224 */ /* 0x000fe200078e0a0e */
[C---:B------:R-:W-:Y:S01]  /*1320*/  ISETP.GT.U32.AND P1, PT, R4.reuse, R20, PT ;  /* 0x000000140400720c */ /* 0x040fe20003f24070 */
[----:B------:R-:W-:Y:S02]  /*1330*/  IMAD.MOV.U32 R17, RZ, RZ, R19 ;  /* 0x000000ffff117224 */ /* 0x000fe400078e0013 */
[----:B------:R-:W-:Y:S02]  /*1340*/  IMAD.MOV R24, RZ, RZ, -R24 ;  /* 0x000000ffff187224 */ /* 0x000fe400078e0a18 */
[----:B------:R-:W-:Y:S01]  /*1350*/  @!P0 IMAD.MOV R17, RZ, RZ, -R17 ;  /* 0x000000ffff118224 */ /* 0x000fe200078e0a11 */
[C---:B------:R-:W-:Y:S01]  /*1360*/  ISETP.GT.U32.AND P0, PT, R4.reuse, R22, PT ;  /* 0x000000160400720c */ /* 0x040fe20003f04070 */
[----:B------:R-:W-:Y:S02]  /*1370*/  IMAD R25, R4, R24, R25 ;  /* 0x0000001804197224 */ /* 0x000fe400078e0219 */
[----:B------:R-:W-:-:S02]  /*1380*/  @!P6 IMAD.IADD R23, R23, 0x1, -R4 ;  /* 0x000000011717e824 */ /* 0x000fc400078e0a04 */
[----:B------:R-:W-:Y:S01]  /*1390*/  @!P4 IMAD.MOV R16, RZ, RZ, -R16 ;  /* 0x000000ffff10c224 */ /* 0x000fe200078e0a10 */
[----:B------:R-:W-:Y:S01]  /*13a0*/  ISETP.GT.U32.AND P6, PT, R4, R25, PT ;  /* 0x000000190400720c */ /* 0x000fe20003fc4070 */
[--C-:B------:R-:W-:Y:S01]  /*13b0*/  @!P3 IMAD.IADD R21, R21, 0x1, -R4.reuse ;  /* 0x000000011515b824 */ /* 0x100fe200078e0a04 */
[----:B------:R-:W-:Y:S01]  /*13c0*/  ISETP.GE.AND P4, PT, R28, RZ, PT ;  /* 0x000000ff1c00720c */ /* 0x000fe20003f86270 */
[----:B------:R-:W-:Y:S01]  /*13d0*/  @!P1 IMAD.IADD R20, R20, 0x1, -R4 ;  /* 0x0000000114149824 */ /* 0x000fe200078e0a04 */
[----:B------:R-:W-:Y:S01]  /*13e0*/  ISETP.GE.AND P1, PT, R30, RZ, PT ;  /* 0x000000ff1e00720c */ /* 0x000fe20003f26270 */
[C---:B------:R-:W-:Y:S02]  /*13f0*/  VIADD R28, R5.reuse, 0x170 ;  /* 0x00000170051c7836 */ /* 0x040fe40000000000 */
[----:B------:R-:W-:Y:S01]  /*1400*/  @!P5 IMAD.MOV R18, RZ, RZ, -R18 ;  /* 0x000000ffff12d224 */ /* 0x000fe200078e0a12 */
[C---:B------:R-:W-:Y:S01]  /*1410*/  ISETP.GT.U32.AND P5, PT, R4.reuse, R21, PT ;  /* 0x000000150400720c */ /* 0x040fe20003fa4070 */
[----:B------:R-:W-:Y:S01]  /*1420*/  VIADD R30, R5, 0x168 ;  /* 0x00000168051e7836 */ /* 0x000fe20000000000 */
[----:B------:R-:W-:Y:S01]  /*1430*/  ISETP.GT.U32.AND P3, PT, R4, R20, PT ;  /* 0x000000140400720c */ /* 0x000fe20003f64070 */
[--C-:B------:R-:W-:Y:S01]  /*1440*/  @!P0 IMAD.IADD R22, R22, 0x1, -R4.reuse ;  /* 0x0000000116168824 */ /* 0x100fe200078e0a04 */
[----:B------:R-:W-:Y:S01]  /*1450*/  IABS R27, R28 ;  /* 0x0000001c001b7213 */ /* 0x000fe20000000000 */
[----:B------:R-:W-:Y:S01]  /*1460*/  @!P6 IMAD.IADD R25, R25, 0x1, -R4 ;  /* 0x000000011919e824 */ /* 0x000fe200078e0a04 */
[----:B------:R-:W-:Y:S01]  /*1470*/  IABS R29, R30 ;  /* 0x0000001e001d7213 */ /* 0x000fe20000000000 */
[----:B------:R-:W-:Y:S01]  /*1480*/  VIADD R55, R5, 0xb8 ;  /* 0x000000b805377836 */ /* 0x000fe20000000000 */
[----:B------:R-:W-:Y:S01]  /*1490*/  ISETP.GT.U32.AND P6, PT, R4, R22, PT ;  /* 0x000000160400720c */ /* 0x000fe20003fc4070 */
[----:B------:R-:W-:Y:S01]  /*14a0*/  IMAD.HI.U32 R19, R6, R27, RZ ;  /* 0x0000001b06137227 */ /* 0x000fe200078e00ff */
[----:B------:R-:W-:-:S02]  /*14b0*/  ISETP.GE.AND P0, PT, R28, RZ, PT ;  /* 0x000000ff1c00720c */ /* 0x000fc40003f06270 */
[----:B------:R-:W-:Y:S01]  /*14c0*/  IABS R53, R55 ;  /* 0x0000003700357213 */ /* 0x000fe20000000000 */
[----:B------:R-:W-:-:S04]  /*14d0*/  IMAD.HI.U32 R24, R6, R29, RZ ;  /* 0x0000001d06187227 */ /* 0x000fc800078e00ff */
[----:B------:R-:W-:Y:S02]  /*14e0*/  IMAD.MOV R19, RZ, RZ, -R19 ;  /* 0x000000ffff137224 */ /* 0x000fe400078e0a13 */
[----:B------:R-:W-:Y:S01]  /*14f0*/  @!P5 IMAD.IADD R21, R21, 0x1, -R4 ;  /* 0x000000011515d824 */ /* 0x000fe200078e0a04 */
[----:B------:R-:W-:Y:S01]  /*1500*/  ISETP.GE.AND P5, PT, R26, RZ, PT ;  /* 0x000000ff1a00720c */ /* 0x000fe20003fa6270 */
[----:B------:R-:W-:Y:S02]  /*1510*/  IMAD.MOV R24, RZ, RZ, -R24 ;  /* 0x000000ffff187224 */ /* 0x000fe400078e0a18 */
[----:B------:R-:W-:Y:S01]  /*1520*/  @!P3 IMAD.IADD R20, R20, 0x1, -R4 ;  /* 0x000000011414b824 */ /* 0x000fe200078e0a04 */
[----:B------:R-:W-:Y:S01]  /*1530*/  ISETP.GE.AND P3, PT, R31, RZ, PT ;  /* 0x000000ff1f00720c */ /* 0x000fe20003f66270 */
[----:B------:R-:W-:Y:S02]  /*1540*/  IMAD R27, R4, R19, R27 ;  /* 0x00000013041b7224 */ /* 0x000fe400078e021b */
[----:B------:R-:W-:-:S02]  /*1550*/  IMAD.MOV.U32 R19, RZ, RZ, R21 ;  /* 0x000000ffff137224 */ /* 0x000fc400078e0015 */
[C---:B------:R-:W-:Y:S02]  /*1560*/  IMAD R24, R4.reuse, R24, R29 ;  /* 0x0000001804187224 */ /* 0x040fe400078e021d */
[----:B------:R-:W-:Y:S01]  /*1570*/  @!P4 IMAD.MOV R20, RZ, RZ, -R20 ;  /* 0x000000ffff14c224 */ /* 0x000fe200078e0a14 */
[C---:B------:R-:W-:Y:S01]  /*1580*/  ISETP.GT.U32.AND P4, PT, R4.reuse, R27, PT ;  /* 0x0000001b0400720c */ /* 0x040fe20003f84070 */
[----:B------:R-:W-:Y:S01]  /*1590*/  @!P2 IMAD.MOV R19, RZ, RZ, -R19 ;  /* 0x000000ffff13a224 */ /* 0x000fe200078e0a13 */
[----:B------:R-:W-:Y:S01]  /*15a0*/  ISETP.GT.U32.AND P2, PT, R4, R25, PT ;  /* 0x000000190400720c */ /* 0x000fe20003f44070 */
[----:B------:R-:W-:Y:S01]  /*15b0*/  @!P6 IMAD.IADD R22, R22, 0x1, -R4 ;  /* 0x000000011616e824 */ /* 0x000fe200078e0a04 */
[----:B------:R-:W-:Y:S01]  /*15c0*/  ISETP.GT.U32.AND P6, PT, R4, R24, PT ;  /* 0x000000180400720c */ /* 0x000fe20003fc4070 */
[----:B------:R-:W-:Y:S02]  /*15d0*/  VIADD R28, R5, 0x160 ;  /* 0x00000160051c7836 */ /* 0x000fe40000000000 */
[----:B------:R-:W-:-:S02]  /*15e0*/  IMAD.MOV.U32 R21, RZ, RZ, R23 ;  /* 0x000000ffff157224 */ /* 0x000fc400078e0017 */
[----:B------:R-:W-:Y:S01]  /*15f0*/  @!P3 IMAD.MOV R22, RZ, RZ, -R22 ;  /* 0x000000ffff16b224 */ /* 0x000fe200078e0a16 */
[----:B------:R-:W-:Y:S01]  /*1600*/  IABS R31, R28 ;  /* 0x0000001c001f7213 */ /* 0x000fe20000000000 */
[----:B------:R-:W-:-:S04]  /*1610*/  IMAD.HI.U32 R26, R6, R33, RZ ;  /* 0x00000021061a7227 */ /* 0x000fc800078e00ff */
[----:B------:R-:W-:-:S04]  /*1620*/  IMAD.HI.U32 R23, R6, R31, RZ ;  /* 0x0000001f06177227 */ /* 0x000fc800078e00ff */
[--C-:B------:R-:W-:Y:S01]  /*1630*/  @!P4 IMAD.IADD R27, R27, 0x1, -R4.reuse ;  /* 0x000000011b1bc824 */ /* 0x100fe200078e0a04 */
[----:B------:R-:W-:Y:S01]  /*1640*/  ISETP.GE.AND P4, PT, R32, RZ, PT ;  /* 0x000000ff2000720c */ /* 0x000fe20003f86270 */
[--C-:B------:R-:W-:Y:S01]  /*1650*/  @!P2 IMAD.IADD R25, R25, 0x1, -R4.reuse ;  /* 0x000000011919a824 */ /* 0x100fe200078e0a04 */
[----:B------:R-:W-:Y:S01]  /*1660*/  ISETP.GE.AND P2, PT, R28, RZ, PT ;  /* 0x000000ff1c00720c */ /* 0x000fe20003f46270 */
[----:B------:R-:W-:Y:S01]  /*1670*/  @!P6 IMAD.IADD R24, R24, 0x1, -R4 ;  /* 0x000000011818e824 */ /* 0x000fe200078e0a04 */
[C---:B------:R-:W-:Y:S01]  /*1680*/  ISETP.GT.U32.AND P3, PT, R4.reuse, R27, PT ;  /* 0x0000001b0400720c */ /* 0x040fe20003f64070 */
[----:B------:R-:W-:Y:S02]  /*1690*/  IMAD.MOV R23, RZ, RZ, -R23 ;  /* 0x000000ffff177224 */ /* 0x000fe400078e0a17 */
[----:B------:R-:W-:Y:S01]  /*16a0*/  VIADD R28, R5, 0x150 ;  /* 0x00000150051c7836 */ /* 0x000fe20000000000 */
[C---:B------:R-:W-:Y:S01]  /*16b0*/  ISETP.GT.U32.AND P6, PT, R4.reuse, R24, PT ;  /* 0x000000180400720c */ /* 0x040fe20003fc4070 */
[----:B------:R-:W-:-:S02]  /*16c0*/  IMAD R29, R4, R23, R31 ;  /* 0x00000017041d7224 */ /* 0x000fc400078e021f */
[----:B------:R-:W-:Y:S01]  /*16d0*/  IMAD.MOV.U32 R23, RZ, RZ, R25 ;  /* 0x000000ffff177224 */ /* 0x000fe200078e0019 */
[----:B------:R-:W-:Y:S01]  /*16e0*/  IABS R31, R28 ;  /* 0x0000001c001f7213 */ /* 0x000fe20000000000 */
[----:B------:R-:W-:Y:S02]  /*16f0*/  IMAD.MOV R26, RZ, RZ, -R26 ;  /* 0x000000ffff1a7224 */ /* 0x000fe400078e0a1a */
[----:B------:R-:W-:Y:S01]  /*1700*/  @!P5 IMAD.MOV R23, RZ, RZ, -R23 ;  /* 0x000000ffff17d224 */ /* 0x000fe200078e0a17 */
[C---:B------:R-:W-:Y:S01]  /*1710*/  ISETP.GT.U32.AND P5, PT, R4.reuse, R29, PT ;  /* 0x0000001d0400720c */ /* 0x040fe20003fa4070 */
[----:B------:R-:W-:Y:S02]  /*1720*/  IMAD R26, R4, R26, R33 ;  /* 0x0000001a041a7224 */ /* 0x000fe400078e0221 */
[----:B------:R-:W-:-:S04]  /*1730*/  IMAD.HI.U32 R25, R6, R31, RZ ;  /* 0x0000001f06197227 */ /* 0x000fc800078e00ff */
[----:B------:R-:W-:Y:S02]  /*1740*/  IMAD.MOV R25, RZ, RZ, -R25 ;  /* 0x000000ffff197224 */ /* 0x000fe400078e0a19 */
[--C-:B------:R-:W-:Y:S01]  /*1750*/  @!P3 IMAD.IADD R27, R27, 0x1, -R4.reuse ;  /* 0x000000011b1bb824 */ /* 0x100fe200078e0a04 */
[----:B------:R-:W-:Y:S01]  /*1760*/  ISETP.GT.U32.AND P3, PT, R4, R26, PT ;  /* 0x0000001a0400720c */ /* 0x000fe20003f64070 */
[--C-:B------:R-:W-:Y:S01]  /*1770*/  @!P6 IMAD.IADD R24, R24, 0x1, -R4.reuse ;  /* 0x000000011818e824 */ /* 0x100fe200078e0a04 */
[----:B------:R-:W-:Y:S01]  /*1780*/  ISETP.GE.AND P6, PT, R28, RZ, PT ;  /* 0x000000ff1c00720c */ /* 0x000fe20003fc6270 */
[C---:B------:R-:W-:Y:S02]  /*1790*/  IMAD R28, R4.reuse, R25, R31 ;  /* 0x00000019041c7224 */ /* 0x040fe400078e021f */
[----:B------:R-:W-:Y:S02]  /*17a0*/  @!P5 IMAD.IADD R29, R29, 0x1, -R4 ;  /* 0x000000011d1dd824 */ /* 0x000fe400078e0a04 */
[----:B------:R-:W-:Y:S01]  /*17b0*/  VIADD R32, R5, 0x148 ;  /* 0x0000014805207836 */ /* 0x000fe20000000000 */
[----:B------:R-:W-:Y:S01]  /*17c0*/  ISETP.GT.U32.AND P5, PT, R4, R28, PT ;  /* 0x0000001c0400720c */ /* 0x000fe20003fa4070 */
[----:B------:R-:W-:-:S02]  /*17d0*/  IMAD.MOV.U32 R25, RZ, RZ, R27 ;  /* 0x000000ffff197224 */ /* 0x000fc400078e001b */
[----:B------:R-:W-:Y:S01]  /*17e0*/  @!P1 IMAD.MOV R21, RZ, RZ, -R21 ;  /* 0x000000ffff159224 */ /* 0x000fe200078e0a15 */
[----:B------:R-:W-:Y:S01]  /*17f0*/  IABS R33, R32 ;  /* 0x0000002000217213 */ /* 0x000fe20000000000 */
[----:B------:R-:W-:Y:S01]  /*1800*/  @!P3 IMAD.IADD R26, R26, 0x1, -R4 ;  /* 0x000000011a1ab824 */ /* 0x000fe200078e0a04 */
[----:B------:R-:W-:Y:S01]  /*1810*/  ISETP.GE.AND P1, PT, R30, RZ, PT ;  /* 0x000000ff1e00720c */ /* 0x000fe20003f26270 */
[----:B------:R-:W-:Y:S01]  /*1820*/  @!P0 IMAD.MOV R25, RZ, RZ, -R25 ;  /* 0x000000ffff198224 */ /* 0x000fe200078e0a19 */
[----:B------:R-:W-:Y:S01]  /*1830*/  ISETP.GT.U32.AND P3, PT, R4, R29, PT ;  /* 0x0000001d0400720c */ /* 0x000fe20003f64070 */
[----:B------:R-:W-:Y:S01]  /*1840*/  IMAD.HI.U32 R30, R6, R33, RZ ;  /* 0x00000021061e7227 */ /* 0x000fe200078e00ff */
[----:B------:R-:W-:-:S03]  /*1850*/  ISETP.GT.U32.AND P0, PT, R4, R26, PT ;  /* 0x0000001a0400720c */ /* 0x000fc60003f04070 */
[----:B------:R-:W-:Y:S02]  /*1860*/  @!P5 IMAD.IADD R28, R28, 0x1, -R4 ;  /* 0x000000011c1cd824 */ /* 0x000fe400078e0a04 */
[----:B------:R-:W-:-:S03]  /*1870*/  IMAD.HI.U32 R27, R6, R37, RZ ;  /* 0x00000025061b7227 */ /* 0x000fc600078e00ff */
[----:B------:R-:W-:Y:S01]  /*1880*/  ISETP.GT.U32.AND P5, PT, R4, R28, PT ;  /* 0x0000001c0400720c */ /* 0x000fe20003fa4070 */
[----:B------:R-:W-:Y:S02]  /*1890*/  IMAD.MOV R30, RZ, RZ, -R30 ;  /* 0x000000ffff1e7224 */ /* 0x000fe400078e0a1e */
[----:B------:R-:W-:Y:S02]  /*18a0*/  IMAD.MOV R27, RZ, RZ, -R27 ;  /* 0x000000ffff1b7224 */ /* 0x000fe400078e0a1b */
[----:B------:R-:W-:-:S04]  /*18b0*/  IMAD.HI.U32 R31, R6, R35, RZ ;  /* 0x00000023061f7227 */ /* 0x000fc800078e00ff */
[C---:B------:R-:W-:Y:S02]  /*18c0*/  IMAD R30, R4.reuse, R30, R33 ;  /* 0x0000001e041e7224 */ /* 0x040fe400078e0221 */
[----:B------:R-:W-:Y:S01]  /*18d0*/  IMAD R33, R4, R27, R37 ;  /* 0x0000001b04217224 */ /* 0x000fe200078e0225 */
[----:B------:R-:W-:Y:S01]  /*18e0*/  IABS R37, R40 ;  /* 0x0000002800257213 */ /* 0x000fe20000000000 */
[----:B------:R-:W-:Y:S02]  /*18f0*/  @!P0 IMAD.IADD R26, R26, 0x1, -R4 ;  /* 0x000000011a1a8824 */ /* 0x000fe400078e0a04 */
[----:B------:R-:W-:Y:S02]  /*1900*/  IMAD.MOV R31, RZ, RZ, -R31 ;  /* 0x000000ffff1f7224 */ /* 0x000fe400078e0a1f */
[----:B------:R-:W-:Y:S01]  /*1910*/  @!P4 IMAD.MOV R26, RZ, RZ, -R26 ;  /* 0x000000ffff1ac224 */ /* 0x000fe200078e0a1a */
[C---:B------:R-:W-:Y:S01]  /*1920*/  ISETP.GT.U32.AND P4, PT, R4.reuse, R33, PT ;  /* 0x000000210400720c */ /* 0x040fe20003f84070 */
[C---:B------:R-:W-:Y:S01]  /*1930*/  IMAD R31, R4.reuse, R31, R35 ;  /* 0x0000001f041f7224 */ /* 0x040fe200078e0223 */
[----:B------:R-:W-:Y:S01]  /*1940*/  IABS R35, R38 ;  /* 0x0000002600237213 */ /* 0x000fe20000000000 */
[--C-:B------:R-:W-:Y:S01]  /*1950*/  @!P3 IMAD.IADD R29, R29, 0x1, -R4.reuse ;  /* 0x000000011d1db824 */ /* 0x100fe200078e0a04 */
[----:B------:R-:W-:Y:S01]  /*1960*/  ISETP.GT.U32.AND P3, PT, R4, R30, PT ;  /* 0x0000001e0400720c */ /* 0x000fe20003f64070 */
[----:B------:R-:W-:Y:S01]  /*1970*/  @!P5 IMAD.IADD R28, R28, 0x1, -R4 ;  /* 0x000000011c1cd824 */ /* 0x000fe200078e0a04 */
[----:B------:R-:W-:Y:S01]  /*1980*/  ISETP.GE.AND P5, PT, R36, RZ, PT ;  /* 0x000000ff2400720c */ /* 0x000fe20003fa6270 */
[----:B------:R-:W-:Y:S01]  /*1990*/  IMAD.MOV.U32 R27, RZ, RZ, R29 ;  /* 0x000000ffff1b7224 */ /* 0x000fe200078e001d */
[----:B------:R-:W-:Y:S01]  /*19a0*/  ISETP.GT.U32.AND P0, PT, R4, R31, PT ;  /* 0x0000001f0400720c */ /* 0x000fe20003f04070 */
[----:B------:R-:W-:-:S02]  /*19b0*/  VIADD R36, R5, 0x128 ;  /* 0x0000012805247836 */ /* 0x000fc40000000000 */
[----:B------:R-:W-:-:S04]  /*19c0*/  IMAD.HI.U32 R29, R6, R35, RZ ;  /* 0x00000023061d7227 */ /* 0x000fc800078e00ff */
[----:B------:R-:W-:Y:S01]  /*19d0*/  @!P2 IMAD.MOV R27, RZ, RZ, -R27 ;  /* 0x000000ffff1ba224 */ /* 0x000fe200078e0a1b */
[----:B------:R-:W-:Y:S01]  /*19e0*/  ISETP.GE.AND P2, PT, R34, RZ, PT ;  /* 0x000000ff2200720c */ /* 0x000fe20003f46270 */
[----:B------:R-:W-:Y:S01]  /*19f0*/  IMAD.MOV R29, RZ, RZ, -R29 ;  /* 0x000000ffff1d7224 */ /* 0x000fe200078e0a1d */
[----:B------:R-:W-:Y:S01]  /*1a00*/  IABS R34, R36 ;  /* 0x0000002400227213 */ /* 0x000fe20000000000 */
[----:B------:R-:W-:Y:S01]  /*1a10*/  @!P1 IMAD.MOV R24, RZ, RZ, -R24 ;  /* 0x000000ffff189224 */ /* 0x000fe200078e0a18 */
[----:B------:R-:W-:Y:S01]  /*1a20*/  ISETP.GE.AND P1, PT, R32, RZ, PT ;  /* 0x000000ff2000720c */ /* 0x000fe20003f26270 */
[----:B------:R-:W-:Y:S02]  /*1a30*/  @!P4 IMAD.IADD R33, R33, 0x1, -R4 ;  /* 0x000000012121c824 */ /* 0x000fe400078e0a04 */
[C---:B------:R-:W-:Y:S02]  /*1a40*/  IMAD R32, R4.reuse, R29, R35 ;  /* 0x0000001d04207224 */ /* 0x040fe400078e0223 */
[----:B------:R-:W-:Y:S01]  /*1a50*/  IMAD.MOV.U32 R35, RZ, RZ, R34 ;  /* 0x000000ffff237224 */ /* 0x000fe200078e0022 */
[----:B------:R-:W-:Y:S01]  /*1a60*/  ISETP.GT.U32.AND P4, PT, R4, R33, PT ;  /* 0x000000210400720c */ /* 0x000fe20003f84070 */
[----:B------:R-:W-:-:S02]  /*1a70*/  @!P3 IMAD.IADD R30, R30, 0x1, -R4 ;  /* 0x000000011e1eb824 */ /* 0x000fc400078e0a04 */
[----:B------:R-:W-:-:S03]  /*1a80*/  IMAD.HI.U32 R29, R6, R35, RZ ;  /* 0x00000023061d7227 */ /* 0x000fc600078e00ff */
[C---:B------:R-:W-:Y:S01]  /*1a90*/  ISETP.GT.U32.AND P3, PT, R4.reuse, R30, PT ;  /* 0x0000001e0400720c */ /* 0x040fe20003f64070 */
[----:B------:R-:W-:Y:S02]  /*1aa0*/  IMAD.MOV R34, RZ, RZ, -R29 ;  /* 0x000000ffff227224 */ /* 0x000fe400078e0a1d */
[----:B------:R-:W-:Y:S02]  /*1ab0*/  @!P0 IMAD.IADD R31, R31, 0x1, -R4 ;  /* 0x000000011f1f8824 */ /* 0x000fe400078e0a04 */
[C---:B------:R-:W-:Y:S02]  /*1ac0*/  IMAD R35, R4.reuse, R34, R35 ;  /* 0x0000002204237224 */ /* 0x040fe400078e0223 */
[----:B------:R-:W-:Y:S01]  /*1ad0*/  @!P6 IMAD.MOV R28, RZ, RZ, -R28 ;  /* 0x000000ffff1ce224 */ /* 0x000fe200078e0a1c */
[C---:B------:R-:W-:Y:S01]  /*1ae0*/  ISETP.GT.U32.AND P6, PT, R4.reuse, R32, PT ;  /* 0x000000200400720c */ /* 0x040fe20003fc4070 */
[----:B------:R-:W-:Y:S01]  /*1af0*/  @!P4 IMAD.IADD R33, R33, 0x1, -R4 ;  /* 0x000000012121c824 */ /* 0x000fe200078e0a04 */
[----:B------:R-:W-:Y:S01]  /*1b00*/  ISETP.GT.U32.AND P0, PT, R4, R31, PT ;  /* 0x0000001f0400720c */ /* 0x000fe20003f04070 */
[----:B------:R-:W-:Y:S01]  /*1b10*/  IMAD.HI.U32 R29, R6, R37, RZ ;  /* 0x00000025061d7227 */ /* 0x000fe200078e00ff */
[----:B------:R-:W-:-:S03]  /*1b20*/  ISETP.GT.U32.AND P4, PT, R4, R35, PT ;  /* 0x000000230400720c */ /* 0x000fc60003f84070 */
[--C-:B------:R-:W-:Y:S01]  /*1b30*/  @!P3 IMAD.IADD R30, R30, 0x1, -R4.reuse ;  /* 0x000000011e1eb824 */ /* 0x100fe200078e0a04 */
[----:B------:R-:W-:Y:S01]  /*1b40*/  ISETP.GE.AND P3, PT, R38, RZ, PT ;  /* 0x000000ff2600720c */ /* 0x000fe20003f66270 */
[----:B------:R-:W-:Y:S02]  /*1b50*/  VIADD R38, R5, 0x118 ;  /* 0x0000011805267836 */ /* 0x000fe40000000000 */
[----:B------:R-:W-:Y:S02]  /*1b60*/  IMAD.MOV R34, RZ, RZ, -R29 ;  /* 0x000000ffff227224 */ /* 0x000fe400078e0a1d */
[--C-:B------:R-:W-:Y:S01]  /*1b70*/  @!P6 IMAD.IADD R32, R32, 0x1, -R4.reuse ;  /* 0x000000012020e824 */ /* 0x100fe200078e0a04 */
[----:B------:R-:W-:Y:S01]  /*1b80*/  IABS R39, R38 ;  /* 0x0000002600277213 */ /* 0x000fe20000000000 */
[--C-:B------:R-:W-:Y:S01]  /*1b90*/  @!P0 IMAD.IADD R31, R31, 0x1, -R4.reuse ;  /* 0x000000011f1f8824 */ /* 0x100fe200078e0a04 */
[----:B------:R-:W-:Y:S01]  /*1ba0*/  ISETP.GE.AND P0, PT, R36, RZ, PT ;  /* 0x000000ff2400720c */ /* 0x000fe20003f06270 */
[----:B------:R-:W-:Y:S01]  /*1bb0*/  @!P4 IMAD.IADD R35, R35, 0x1, -R4 ;  /* 0x000000012323c824 */ /* 0x000fe200078e0a04 */
[----:B------:R-:W-:Y:S01]  /*1bc0*/  ISETP.GE.AND P6, PT, R40, RZ, PT ;  /* 0x000000ff2800720c */ /* 0x000fe20003fc6270 */
[----:B------:R-:W-:Y:S01]  /*1bd0*/  @!P1 IMAD.MOV R30, RZ, RZ, -R30 ;  /* 0x000000ffff1e9224 */ /* 0x000fe200078e0a1e */
[C---:B------:R-:W-:Y:S01]  /*1be0*/  ISETP.GT.U32.AND P1, PT, R4.reuse, R32, PT ;  /* 0x000000200400720c */ /* 0x040fe20003f24070 */
[----:B------:R-:W-:Y:S01]  /*1bf0*/  IMAD.MOV.U32 R29, RZ, RZ, R31 ;  /* 0x000000ffff1d7224 */ /* 0x000fe200078e001f */
[C---:B------:R-:W-:Y:S01]  /*1c00*/  ISETP.GT.U32.AND P4, PT, R4.reuse, R35, PT ;  /* 0x000000230400720c */ /* 0x040fe20003f84070 */
[----:B------:R-:W-:-:S02]  /*1c10*/  IMAD R34, R4, R34, R37 ;  /* 0x0000002204227224 */ /* 0x000fc400078e0225 */
[----:B------:R-:W-:Y:S02]  /*1c20*/  IMAD.MOV.U32 R31, RZ, RZ, R33 ;  /* 0x000000ffff1f7224 */ /* 0x000fe400078e0021 */
[----:B------:R-:W-:-:S04]  /*1c30*/  IMAD.HI.U32 R33, R6, R39, RZ ;  /* 0x0000002706217227 */ /* 0x000fc800078e00ff */
[----:B------:R-:W-:Y:S01]  /*1c40*/  @!P5 IMAD.MOV R31, RZ, RZ, -R31 ;  /* 0x000000ffff1fd224 */ /* 0x000fe200078e0a1f */
[C---:B------:R-:W-:Y:S01]  /*1c50*/  ISETP.GT.U32.AND P5, PT, R4.reuse, R34, PT ;  /* 0x000000220400720c */ /* 0x040fe20003fa4070 */
[----:B------:R-:W-:Y:S02]  /*1c60*/  IMAD.MOV R33, RZ, RZ, -R33 ;  /* 0x000000ffff217224 */ /* 0x000fe400078e0a21 */
[----:B------:R-:W-:Y:S02]  /*1c70*/  VIADD R36, R5, 0x110 ;  /* 0x0000011005247836 */ /* 0x000fe40000000000 */
[----:B------:R-:W-:Y:S02]  /*1c80*/  IMAD R37, R4, R33, R39 ;  /* 0x0000002104257224 */ /* 0x000fe400078e0227 */
[--C-:B------:R-:W-:Y:S01]  /*1c90*/  @!P1 IMAD.IADD R32, R32, 0x1, -R4.reuse ;  /* 0x0000000120209824 */ /* 0x100fe200078e0a04 */
[----:B------:R-:W-:Y:S01]  /*1ca0*/  ISETP.GE.AND P1, PT, R36, RZ, PT ;  /* 0x000000ff2400720c */ /* 0x000fe20003f26270 */
[--C-:B------:R-:W-:Y:S01]  /*1cb0*/  @!P4 IMAD.IADD R35, R35, 0x1, -R4.reuse ;  /* 0x000000012323c824 */ /* 0x100fe200078e0a04 */
[----:B------:R-:W-:Y:S01]  /*1cc0*/  IABS R36, R36 ;  /* 0x0000002400247213 */ /* 0x000fe20000000000 */
[----:B------:R-:W-:Y:S01]  /*1cd0*/  @!P2 IMAD.MOV R29, RZ, RZ, -R29 ;  /* 0x000000ffff1da224 */ /* 0x000fe200078e0a1d */
[----:B------:R-:W-:Y:S01]  /*1ce0*/  ISETP.GT.U32.AND P4, PT, R4, R37, PT ;  /* 0x000000250400720c */ /* 0x000fe20003f84070 */
[----:B------:R-:W-:Y:S01]  /*1cf0*/  @!P5 IMAD.IADD R34, R34, 0x1, -R4 ;  /* 0x000000012222d824 */ /* 0x000fe200078e0a04 */
[----:B------:R-:W-:Y:S01]  /*1d00*/  ISETP.GE.AND P2, PT, R38, RZ, PT ;  /* 0x000000ff2600720c */ /* 0x000fe20003f46270 */
[----:B------:R-:W-:-:S02]  /*1d10*/  VIADD R38, R5, 0x108 ;  /* 0x0000010805267836 */ /* 0x000fc40000000000 */
[----:B------:R-:W-:Y:S01]  /*1d20*/  IMAD.MOV.U32 R39, RZ, RZ, R36 ;  /* 0x000000ffff277224 */ /* 0x000fe200078e0024 */
[----:B------:R-:W-:Y:S01]  /*1d30*/  ISETP.GT.U32.AND P5, PT, R4, R34, PT ;  /* 0x000000220400720c */ /* 0x000fe20003fa4070 */
[----:B------:R-:W-:Y:S01]  /*1d40*/  VIADD R40, R5, 0x100 ;  /* 0x0000010005287836 */ /* 0x000fe20000000000 */
[----:B------:R-:W-:Y:S01]  /*1d50*/  IABS R41, R38 ;  /* 0x0000002600297213 */ /* 0x000fe20000000000 */
[----:B------:R-:W-:-:S03]  /*1d60*/  IMAD.HI.U32 R33, R6, R39, RZ ;  /* 0x0000002706217227 */ /* 0x000fc600078e00ff */
[----:B------:R-:W-:Y:S01]  /*1d70*/  IABS R43, R40 ;  /* 0x00000028002b7213 */ /* 0x000fe20000000000 */
[----:B------:R-:W-:Y:S02]  /*1d80*/  IMAD.MOV R36, RZ, RZ, -R33 ;  /* 0x000000ffff247224 */ /* 0x000fe400078e0a21 */
[----:B------:R-:W-:Y:S02]  /*1d90*/  IMAD.MOV.U32 R33, RZ, RZ, R35 ;  /* 0x000000ffff217224 */ /* 0x000fe400078e0023 */
[----:B------:R-:W-:-:S04]  /*1da0*/  IMAD.HI.U32 R35, R6, R41, RZ ;  /* 0x0000002906237227 */ /* 0x000fc800078e00ff */
[----:B------:R-:W-:Y:S02]  /*1db0*/  @!P4 IMAD.IADD R37, R37, 0x1, -R4 ;  /* 0x000000012525c824 */ /* 0x000fe400078e0a04 */
[C---:B------:R-:W-:Y:S02]  /*1dc0*/  IMAD R36, R4.reuse, R36, R39 ;  /* 0x0000002404247224 */ /* 0x040fe400078e0227 */
[----:B------:R-:W-:Y:S01]  /*1dd0*/  IMAD.MOV R39, RZ, RZ, -R35 ;  /* 0x000000ffff277224 */ /* 0x000fe200078e0a23 */
[----:B------:R-:W-:Y:S01]  /*1de0*/  ISETP.GT.U32.AND P4, PT, R4, R37, PT ;  /* 0x000000250400720c */ /* 0x000fe20003f84070 */
[----:B------:R-:W-:-:S04]  /*1df0*/  IMAD.HI.U32 R35, R6, R43, RZ ;  /* 0x0000002b06237227 */ /* 0x000fc800078e00ff */
[----:B------:R-:W-:Y:S01]  /*1e00*/  @!P5 IMAD.IADD R34, R34, 0x1, -R4 ;  /* 0x000000012222d824 */ /* 0x000fe200078e0a04 */
[C---:B------:R-:W-:Y:S01]  /*1e10*/  ISETP.GT.U32.AND P5, PT, R4.reuse, R36, PT ;  /* 0x000000240400720c */ /* 0x040fe20003fa4070 */
[----:B------:R-:W-:Y:S01]  /*1e20*/  IMAD R39, R4, R39, R41 ;  /* 0x0000002704277224 */ /* 0x000fe200078e0229 */
[----:B------:R-:W-:Y:S01]  /*1e30*/  IABS R41, R42 ;  /* 0x0000002a00297213 */ /* 0x000fe20000000000 */
[----:B------:R-:W-:Y:S02]  /*1e40*/  IMAD.MOV R35, RZ, RZ, -R35 ;  /* 0x000000ffff237224 */ /* 0x000fe400078e0a23 */
[----:B------:R-:W-:Y:S01]  /*1e50*/  @!P3 IMAD.MOV R32, RZ, RZ, -R32 ;  /* 0x000000ffff20b224 */ /* 0x000fe200078e0a20 */
[----:B------:R-:W-:Y:S01]  /*1e60*/  ISETP.GE.AND P3, PT, R38, RZ, PT ;  /* 0x000000ff2600720c */ /* 0x000fe20003f66270 */
[----:B------:R-:W-:Y:S01]  /*1e70*/  @!P6 IMAD.MOV R34, RZ, RZ, -R34 ;  /* 0x000000ffff22e224 */ /* 0x000fe200078e0a22 */
[C---:B------:R-:W-:Y:S01]  /*1e80*/  ISETP.GT.U32.AND P6, PT, R4.reuse, R39, PT ;  /* 0x000000270400720c */ /* 0x040fe20003fc4070 */
[----:B------:R-:W-:Y:S01]  /*1e90*/  IMAD R38, R4, R35, R43 ;  /* 0x0000002304267224 */ /* 0x000fe200078e022b */
[----:B------:R-:W-:Y:S01]  /*1ea0*/  IABS R43, R44 ;  /* 0x0000002c002b7213 */ /* 0x000fe20000000000 */
[----:B------:R-:W-:-:S02]  /*1eb0*/  @!P4 IMAD.IADD R37, R37, 0x1, -R4 ;  /* 0x000000012525c824 */ /* 0x000fc400078e0a04 */
[----:B------:R-:W-:Y:S01]  /*1ec0*/  @!P0 IMAD.MOV R33, RZ, RZ, -R33 ;  /* 0x000000ffff218224 */ /* 0x000fe200078e0a21 */
[----:B------:R-:W-:Y:S01]  /*1ed0*/  ISETP.GT.U32.AND P4, PT, R4, R38, PT ;  /* 0x000000260400720c */ /* 0x000fe20003f84070 */
[----:B------:R-:W-:Y:S01]  /*1ee0*/  IMAD.MOV.U32 R35, RZ, RZ, R37 ;  /* 0x000000ffff237224 */ /* 0x000fe200078e0025 */
[----:B------:R-:W-:Y:S01]  /*1ef0*/  ISETP.GE.AND P0, PT, R40, RZ, PT ;  /* 0x000000ff2800720c */ /* 0x000fe20003f06270 */
[----:B------:R-:W-:-:S04]  /*1f00*/  IMAD.HI.U32 R37, R6, R41, RZ ;  /* 0x0000002906257227 */ /* 0x000fc800078e00ff */
[----:B------:R-:W-:Y:S02]  /*1f10*/  @!P6 IMAD.IADD R39, R39, 0x1, -R4 ;  /* 0x000000012727e824 */ /* 0x000fe400078e0a04 */
[----:B------:R-:W-:Y:S02]  /*1f20*/  IMAD.MOV R37, RZ, RZ, -R37 ;  /* 0x000000ffff257224 */ /* 0x000fe400078e0a25 */
[----:B------:R-:W-:Y:S01]  /*1f30*/  IMAD.HI.U32 R40, R6, R43, RZ ;  /* 0x0000002b06287227 */ /* 0x000fe200078e00ff */
[----:B------:R-:W-:-:S03]  /*1f40*/  ISETP.GT.U32.AND P6, PT, R4, R39, PT ;  /* 0x000000270400720c */ /* 0x000fc60003fc4070 */
[----:B------:R-:W-:Y:S02]  /*1f50*/  @!P4 IMAD.IADD R38, R38, 0x1, -R4 ;  /* 0x000000012626c824 */ /* 0x000fe400078e0a04 */
[C---:B------:R-:W-:Y:S02]  /*1f60*/  IMAD R41, R4.reuse, R37, R41 ;  /* 0x0000002504297224 */ /* 0x040fe400078e0229 */
[----:B------:R-:W-:Y:S01]  /*1f70*/  IMAD.MOV R40, RZ, RZ, -R40 ;  /* 0x000000ffff287224 */ /* 0x000fe200078e0a28 */
[----:B------:R-:W-:Y:S01]  /*1f80*/  ISETP.GT.U32.AND P4, PT, R4, R38, PT ;  /* 0x000000260400720c */ /* 0x000fe20003f84070 */
[----:B------:R-:W-:-:S04]  /*1f90*/  IMAD.HI.U32 R37, R6, R45, RZ ;  /* 0x0000002d06257227 */ /* 0x000fc800078e00ff */
[--C-:B------:R-:W-:Y:S02]  /*1fa0*/  @!P5 IMAD.IADD R36, R36, 0x1, -R4.reuse ;  /* 0x000000012424d824 */ /* 0x100fe400078e0a04 */
[----:B------:R-:W-:Y:S01]  /*1fb0*/  @!P6 IMAD.IADD R39, R39, 0x1, -R4 ;  /* 0x000000012727e824 */ /* 0x000fe200078e0a04 */
[C---:B------:R-:W-:Y:S01]  /*1fc0*/  ISETP.GT.U32.AND P6, PT, R4.reuse, R41, PT ;  /* 0x000000290400720c */ /* 0x040fe20003fc4070 */
[C---:B------:R-:W-:Y:S01]  /*1fd0*/  IMAD R40, R4.reuse, R40, R43 ;  /* 0x0000002804287224 */ /* 0x040fe200078e022b */
[C---:B------:R-:W-:Y:S01]  /*1fe0*/  ISETP.GT.U32.AND P5, PT, R4.reuse, R36, PT ;  /* 0x000000240400720c */ /* 0x040fe20003fa4070 */
[----:B------:R-:W-:Y:S02]  /*1ff0*/  IMAD.MOV R43, RZ, RZ, -R37 ;  /* 0x000000ffff2b7224 */ /* 0x000fe400078e0a25 */
[----:B------:R-:W-:Y:S02]  /*2000*/  IMAD.MOV.U32 R37, RZ, RZ, R39 ;  /* 0x000000ffff257224 */ /* 0x000fe400078e0027 */
[----:B------:R-:W-:-:S02]  /*2010*/  IMAD R43, R4, R43, R45 ;  /* 0x0000002b042b7224 */ /* 0x000fc400078e022d */
[----:B------:R-:W-:Y:S02]  /*2020*/  @!P4 IMAD.IADD R38, R38, 0x1, -R4 ;  /* 0x000000012626c824 */ /* 0x000fe400078e0a04 */
[----:B------:R-:W-:Y:S02]  /*2030*/  VIADD R39, R5, 0xe0 ;  /* 0x000000e005277836 */ /* 0x000fe40000000000 */
[----:B------:R-:W-:Y:S01]  /*2040*/  @!P3 IMAD.MOV R37, RZ, RZ, -R37 ;  /* 0x000000ffff25b224 */ /* 0x000fe200078e0a25 */
[C---:B------:R-:W-:Y:S01]  /*2050*/  ISETP.GT.U32.AND P3, PT, R4.reuse, R40, PT ;  /* 0x000000280400720c */ /* 0x040fe20003f64070 */
[----:B------:R-:W-:Y:S01]  /*2060*/  @!P0 IMAD.MOV R38, RZ, RZ, -R38 ;  /* 0x000000ffff268224 */ /* 0x000fe200078e0a26 */
[----:B------:R-:W-:Y:S01]  /*2070*/  ISETP.GT.U32.AND P0, PT, R4, R43, PT ;  /* 0x0000002b0400720c */ /* 0x000fe20003f04070 */
[--C-:B------:R-:W-:Y:S01]  /*2080*/  @!P6 IMAD.IADD R41, R41, 0x1, -R4.reuse ;  /* 0x000000012929e824 */ /* 0x100fe200078e0a04 */
[----:B------:R-:W-:Y:S01]  /*2090*/  IABS R45, R39 ;  /* 0x00000027002d7213 */ /* 0x000fe20000000000 */
[----:B------:R-:W-:Y:S01]  /*20a0*/  @!P2 IMAD.MOV R35, RZ, RZ, -R35 ;  /* 0x000000ffff23a224 */ /* 0x000fe200078e0a23 */
[----:B------:R-:W-:Y:S01]  /*20b0*/  ISETP.GE.AND P4, PT, R39, RZ, PT ;  /* 0x000000ff2700720c */ /* 0x000fe20003f86270 */
[----:B------:R-:W-:Y:S01]  /*20c0*/  @!P5 IMAD.IADD R36, R36, 0x1, -R4 ;  /* 0x000000012424d824 */ /* 0x000fe200078e0a04 */
[----:B------:R-:W-:Y:S01]  /*20d0*/  ISETP.GE.AND P2, PT, R42, RZ, PT ;  /* 0x000000ff2a00720c */ /* 0x000fe20003f46270 */
[----:B------:R-:W-:Y:S01]  /*20e0*/  IMAD.HI.U32 R39, R6, R45, RZ ;  /* 0x0000002d06277227 */ /* 0x000fe200078e00ff */
[----:B------:R-:W-:-:S02]  /*20f0*/  ISETP.GT.U32.AND P6, PT, R4, R41, PT ;  /* 0x000000290400720c */ /* 0x000fc40003fc4070 */
[----:B------:R-:W-:Y:S01]  /*2100*/  ISETP.GE.AND P5, PT, R44, RZ, PT ;  /* 0x000000ff2c00720c */ /* 0x000fe20003fa6270 */
[----:B------:R-:W-:-:S04]  /*2110*/  IMAD.HI.U32 R42, R6, R47, RZ ;  /* 0x0000002f062a7227 */ /* 0x000fc800078e00ff */
[----:B------:R-:W-:Y:S01]  /*2120*/  @!P1 IMAD.MOV R36, RZ, RZ, -R36 ;  /* 0x000000ffff249224 */ /* 0x000fe200078e0a24 */
[----:B------:R-:W-:Y:S01]  /*2130*/  ISETP.GE.AND P1, PT, R46, RZ, PT ;  /* 0x000000ff2e00720c */ /* 0x000fe20003f26270 */
[----:B------:R-:W-:Y:S01]  /*2140*/  IMAD.MOV R39, RZ, RZ, -R39 ;  /* 0x000000ffff277224 */ /* 0x000fe200078e0a27 */
[----:B------:R-:W-:Y:S01]  /*2150*/  IABS R46, R54 ;  /* 0x00000036002e7213 */ /* 0x000fe20000000000 */
[----:B------:R-:W-:Y:S02]  /*2160*/  @!P3 IMAD.IADD R40, R40, 0x1, -R4 ;  /* 0x000000012828b824 */ /* 0x000fe400078e0a04 */
[----:B------:R-:W-:Y:S02]  /*2170*/  IMAD.MOV R44, RZ, RZ, -R42 ;  /* 0x000000ffff2c7224 */ /* 0x000fe400078e0a2a */
[----:B------:R-:W-:Y:S01]  /*2180*/  @!P0 IMAD.IADD R43, R43, 0x1, -R4 ;  /* 0x000000012b2b8824 */ /* 0x000fe200078e0a04 */
[C---:B------:R-:W-:Y:S01]  /*2190*/  ISETP.GT.U32.AND P3, PT, R4.reuse, R40, PT ;  /* 0x000000280400720c */ /* 0x040fe20003f64070 */
[----:B------:R-:W-:-:S02]  /*21a0*/  IMAD R42, R4, R39, R45 ;  /* 0x00000027042a7224 */ /* 0x000fc400078e022d */
[C---:B------:R-:W-:Y:S01]  /*21b0*/  IMAD R45, R4.reuse, R44, R47 ;  /* 0x0000002c042d7224 */ /* 0x040fe200078e022f */
[----:B------:R-:W-:Y:S01]  /*21c0*/  ISETP.GT.U32.AND P0, PT, R4, R43, PT ;  /* 0x0000002b0400720c */ /* 0x000fe20003f04070 */
[----:B------:R-:W-:Y:S02]  /*21d0*/  IMAD.MOV.U32 R47, RZ, RZ, R46 ;  /* 0x000000ffff2f7224 */ /* 0x000fe400078e002e */
[----:B------:R-:W-:-:S04]  /*21e0*/  IMAD.HI.U32 R39, R6, R49, RZ ;  /* 0x0000003106277227 */ /* 0x000fc800078e00ff */
[----:B------:R-:W-:Y:S01]  /*21f0*/  @!P6 IMAD.IADD R41, R41, 0x1, -R4 ;  /* 0x000000012929e824 */ /* 0x000fe200078e0a04 */
[----:B------:R-:W-:Y:S01]  /*2200*/  ISETP.GE.AND P6, PT, R48, RZ, PT ;  /* 0x000000ff3000720c */ /* 0x000fe20003fc6270 */
[----:B------:R-:W-:-:S04]  /*2210*/  IMAD.HI.U32 R44, R6, R47, RZ ;  /* 0x0000002f062c7227 */ /* 0x000fc800078e00ff */
[----:B------:R-:W-:Y:S02]  /*2220*/  IMAD.MOV R46, RZ, RZ, -R39 ;  /* 0x000000ffff2e7224 */ /* 0x000fe400078e0a27 */
[----:B------:R-:W-:Y:S02]  /*2230*/  IMAD.MOV.U32 R39, RZ, RZ, R41 ;  /* 0x000000ffff277224 */ /* 0x000fe400078e0029 */
[----:B------:R-:W-:Y:S02]  /*2240*/  IMAD.MOV R41, RZ, RZ, -R44 ;  /* 0x000000ffff297224 */ /* 0x000fe400078e0a2c */
[----:B------:R-:W-:Y:S02]  /*2250*/  IMAD R44, R4, R46, R49 ;  /* 0x0000002e042c7224 */ /* 0x000fe400078e0231 */
[--C-:B------:R-:W-:Y:S01]  /*2260*/  @!P3 IMAD.IADD R40, R40, 0x1, -R4.reuse ;  /* 0x000000012828b824 */ /* 0x100fe200078e0a04 */
[C---:B------:R-:W-:Y:S01]  /*2270*/  ISETP.GT.U32.AND P3, PT, R4.reuse, R42, PT ;  /* 0x0000002a0400720c */ /* 0x040fe20003f64070 */
[----:B------:R-:W-:Y:S01]  /*2280*/  @!P0 IMAD.IADD R43, R43, 0x1, -R4 ;  /* 0x000000012b2b8824 */ /* 0x000fe200078e0a04 */
[C---:B------:R-:W-:Y:S01]  /*2290*/  ISETP.GT.U32.AND P0, PT, R4.reuse, R44, PT ;  /* 0x0000002c0400720c */ /* 0x040fe20003f04070 */
[----:B------:R-:W-:Y:S01]  /*22a0*/  @!P2 IMAD.MOV R39, RZ, RZ, -R39 ;  /* 0x000000ffff27a224 */ /* 0x000fe200078e0a27 */
[----:B------:R-:W-:Y:S01]  /*22b0*/  ISETP.GT.U32.AND P2, PT, R4, R45, PT ;  /* 0x0000002d0400720c */ /* 0x000fe20003f44070 */
[----:B------:R-:W-:Y:S01]  /*22c0*/  @!P5 IMAD.MOV R40, RZ, RZ, -R40 ;  /* 0x000000ffff28d224 */ /* 0x000fe200078e0a28 */
[----:B------:R-:W-:Y:S01]  /*22d0*/  ISETP.GE.AND P5, PT, R52, RZ, PT ;  /* 0x000000ff3400720c */ /* 0x000fe20003fa6270 */
[----:B------:R-:W-:-:S02]  /*22e0*/  VIADD R52, R5, 0xc0 ;  /* 0x000000c005347836 */ /* 0x000fc40000000000 */
[----:B------:R-:W-:Y:S02]  /*22f0*/  IMAD R47, R4, R41, R47 ;  /* 0x00000029042f7224 */ /* 0x000fe400078e022f */
[----:B------:R-:W-:Y:S01]  /*2300*/  IMAD.MOV.U32 R41, RZ, RZ, R43 ;  /* 0x000000ffff297224 */ /* 0x000fe200078e002b */
[----:B------:R-:W-:Y:S01]  /*2310*/  IABS R49, R52 ;  /* 0x0000003400317213 */ /* 0x000fe20000000000 */
[--C-:B------:R-:W-:Y:S02]  /*2320*/  @!P3 IMAD.IADD R42, R42, 0x1, -R4.reuse ;  /* 0x000000012a2ab824 */ /* 0x100fe400078e0a04 */
[--C-:B------:R-:W-:Y:S02]  /*2330*/  @!P0 IMAD.IADD R44, R44, 0x1, -R4.reuse ;  /* 0x000000012c2c8824 */ /* 0x100fe400078e0a04 */
[----:B------:R-:W-:Y:S01]  /*2340*/  @!P2 IMAD.IADD R45, R45, 0x1, -R4 ;  /* 0x000000012d2da824 */ /* 0x000fe200078e0a04 */
[----:B------:R-:W-:Y:S01]  /*2350*/  ISETP.GT.U32.AND P3, PT, R4, R42, PT ;  /* 0x0000002a0400720c */ /* 0x000fe20003f64070 */
[----:B------:R-:W-:Y:S01]  /*2360*/  IMAD.HI.U32 R43, R6, R49, RZ ;  /* 0x00000031062b7227 */ /* 0x000fe200078e00ff */
[----:B------:R-:W-:-:S02]  /*2370*/  ISETP.GT.U32.AND P0, PT, R4, R44, PT ;  /* 0x0000002c0400720c */ /* 0x000fc40003f04070 */
[----:B------:R-:W-:Y:S01]  /*2380*/  ISETP.GT.U32.AND P2, PT, R4, R45, PT ;  /* 0x0000002d0400720c */ /* 0x000fe20003f44070 */
[----:B------:R-:W-:-:S04]  /*2390*/  IMAD.HI.U32 R46, R6, R53, RZ ;  /* 0x00000035062e7227 */ /* 0x000fc800078e00ff */
[----:B------:R-:W-:Y:S02]  /*23a0*/  IMAD.MOV R43, RZ, RZ, -R43 ;  /* 0x000000ffff2b7224 */ /* 0x000fe400078e0a2b */
[----:B------:R-:W-:Y:S02]  /*23b0*/  IMAD.MOV R48, RZ, RZ, -R46 ;  /* 0x000000ffff307224 */ /* 0x000fe400078e0a2e */
[----:B------:R-:W-:Y:S02]  /*23c0*/  IMAD R46, R4, R43, R49 ;  /* 0x0000002b042e7224 */ /* 0x000fe400078e0231 */
[--C-:B------:R-:W-:Y:S01]  /*23d0*/  @!P3 IMAD.IADD R42, R42, 0x1, -R4.reuse ;  /* 0x000000012a2ab824 */ /* 0x100fe200078e0a04 */
[----:B------:R-:W-:Y:S01]  /*23e0*/  ISETP.GT.U32.AND P3, PT, R4, R47, PT ;  /* 0x0000002f0400720c */ /* 0x000fe20003f64070 */
[--C-:B------:R-:W-:Y:S01]  /*23f0*/  @!P0 IMAD.IADD R44, R44, 0x1, -R4.reuse ;  /* 0x000000012c2c8824 */ /* 0x100fe200078e0a04 */
[C---:B------:R-:W-:Y:S01]  /*2400*/  ISETP.GT.U32.AND P0, PT, R4.reuse, R46, PT ;  /* 0x0000002e0400720c */ /* 0x040fe20003f04070 */
[----:B------:R-:W-:Y:S01]  /*2410*/  @!P2 IMAD.IADD R45, R45, 0x1, -R4 ;  /* 0x000000012d2da824 */ /* 0x000fe200078e0a04 */
[----:B------:R-:W-:Y:S01]  /*2420*/  ISETP.GE.AND P2, PT, R55, RZ, PT ;  /* 0x000000ff3700720c */ /* 0x000fe20003f46270 */
[----:B------:R-:W-:-:S02]  /*2430*/  IMAD R49, R4, R48, R53 ;  /* 0x0000003004317224 */ /* 0x000fc400078e0235 */
[----:B------:R-:W-:Y:S02]  /*2440*/  VIADD R48, R5, 0xb0 ;  /* 0x000000b005307836 */ /* 0x000fe40000000000 */
[----:B------:R-:W-:Y:S02]  /*2450*/  IMAD.MOV.U32 R43, RZ, RZ, R45 ;  /* 0x000000ffff2b7224 */ /* 0x000fe400078e002d */
[----:B------:R-:W-:Y:S01]  /*2460*/  @!P5 IMAD.MOV R44, RZ, RZ, -R44 ;  /* 0x000000ffff2cd224 */ /* 0x000fe200078e0a2c */
[----:B------:R-:W-:Y:S01]  /*2470*/  IABS R53, R48 ;  /* 0x0000003000357213 */ /* 0x000fe20000000000 */
[--C-:B------:R-:W-:Y:S01]  /*2480*/  @!P3 IMAD.IADD R47, R47, 0x1, -R4.reuse ;  /* 0x000000012f2fb824 */ /* 0x100fe200078e0a04 */
[----:B------:R-:W-:Y:S01]  /*2490*/  ISETP.GE.AND P5, PT, R48, RZ, PT ;  /* 0x000000ff3000720c */ /* 0x000fe20003fa6270 */
[----:B------:R-:W-:Y:S01]  /*24a0*/  @!P6 IMAD.MOV R43, RZ, RZ, -R43 ;  /* 0x000000ffff2be224 */ /* 0x000fe200078e0a2b */
[----:B------:R-:W-:Y:S01]  /*24b0*/  ISETP.GT.U32.AND P6, PT, R4, R49, PT ;  /* 0x000000310400720c */ /* 0x000fe20003fc4070 */
[----:B------:R-:W-:Y:S01]  /*24c0*/  @!P0 IMAD.IADD R46, R46, 0x1, -R4 ;  /* 0x000000012e2e8824 */ /* 0x000fe200078e0a04 */
[----:B------:R-:W-:Y:S01]  /*24d0*/  ISETP.GT.U32.AND P3, PT, R4, R47, PT ;  /* 0x0000002f0400720c */ /* 0x000fe20003f64070 */
[----:B------:R-:W-:-:S03]  /*24e0*/  IMAD.HI.U32 R48, R6, R53, RZ ;  /* 0x0000003506307227 */ /* 0x000fc600078e00ff */
[----:B------:R-:W-:Y:S01]  /*24f0*/  ISETP.GT.U32.AND P0, PT, R4, R46, PT ;  /* 0x0000002e0400720c */ /* 0x000fe20003f04070 */
[----:B------:R-:W-:Y:S01]  /*2500*/  @!P4 IMAD.MOV R42, RZ, RZ, -R42 ;  /* 0x000000ffff2ac224 */ /* 0x000fe200078e0a2a */
[----:B------:R-:W-:Y:S01]  /*2510*/  ISETP.GE.AND P4, PT, R52, RZ, PT ;  /* 0x000000ff3400720c */ /* 0x000fe20003f86270 */
[----:B------:R-:W-:Y:S02]  /*2520*/  VIADD R52, R5, 0xa8 ;  /* 0x000000a805347836 */ /* 0x000fe40000000000 */
[----:B------:R-:W-:Y:S02]  /*2530*/  IMAD.MOV R48, RZ, RZ, -R48 ;  /* 0x000000ffff307224 */ /* 0x000fe400078e0a30 */
[----:B------:R-:W-:Y:S01]  /*2540*/  @!P1 IMAD.MOV R41, RZ, RZ, -R41 ;  /* 0x000000ffff299224 */ /* 0x000fe200078e0a29 */
[----:B------:R-:W-:Y:S01]  /*2550*/  ISETP.GE.AND P1, PT, R54, RZ, PT ;  /* 0x000000ff3600720c */ /* 0x000fe20003f26270 */
[----:B------:R-:W-:Y:S01]  /*2560*/  @!P6 IMAD.IADD R49, R49, 0x1, -R4 ;  /* 0x000000013131e824 */ /* 0x000fe200078e0a04 */
[----:B------:R-:W-:Y:S01]  /*2570*/  IABS R55, R52 ;  /* 0x0000003400377213 */ /* 0x000fe20000000000 */
[----:B------:R-:W-:-:S02]  /*2580*/  IMAD R53, R4, R48, R53 ;  /* 0x0000003004357224 */ /* 0x000fc400078e0235 */
[--C-:B------:R-:W-:Y:S01]  /*2590*/  @!P3 IMAD.IADD R47, R47, 0x1, -R4.reuse ;  /* 0x000000012f2fb824 */ /* 0x100fe200078e0a04 */
[----:B------:R-:W-:Y:S01]  /*25a0*/  ISETP.GE.AND P3, PT, R52, RZ, PT ;  /* 0x000000ff3400720c */ /* 0x000fe20003f66270 */
[----:B------:R-:W-:Y:S01]  /*25b0*/  @!P0 IMAD.IADD R46, R46, 0x1, -R4 ;  /* 0x000000012e2e8824 */ /* 0x000fe200078e0a04 */
[----:B------:R-:W-:Y:S01]  /*25c0*/  ISETP.GT.U32.AND P6, PT, R4, R49, PT ;  /* 0x000000310400720c */ /* 0x000fe20003fc4070 */
[----:B------:R-:W-:Y:S01]  /*25d0*/  IMAD.HI.U32 R52, R6, R55, RZ ;  /* 0x0000003706347227 */ /* 0x000fe200078e00ff */
[----:B------:R-:W-:-:S03]  /*25e0*/  ISETP.GT.U32.AND P0, PT, R4, R53, PT ;  /* 0x000000350400720c */ /* 0x000fc60003f04070 */
[C---:B------:R-:W-:Y:S02]  /*25f0*/  VIADD R58, R5.reuse, 0xa0 ;  /* 0x000000a0053a7836 */ /* 0x040fe40000000000 */
[----:B------:R-:W-:Y:S02]  /*2600*/  IMAD.MOV.U32 R45, RZ, RZ, R47 ;  /* 0x000000ffff2d7224 */ /* 0x000fe400078e002f */
[----:B------:R-:W-:Y:S01]  /*2610*/  IMAD.MOV R52, RZ, RZ, -R52 ;  /* 0x000000ffff347224 */ /* 0x000fe200078e0a34 */
[----:B------:R-:W-:Y:S01]  /*2620*/  IABS R57, R58 ;  /* 0x0000003a00397213 */ /* 0x000fe20000000000 */
[----:B------:R-:W-:Y:S01]  /*2630*/  @!P1 IMAD.MOV R45, RZ, RZ, -R45 ;  /* 0x000000ffff2d9224 */ /* 0x000fe200078e0a2d */
[----:B------:R-:W-:Y:S01]  /*2640*/  ISETP.GE.AND P1, PT, R58, RZ, PT ;  /* 0x000000ff3a00720c */ /* 0x000fe20003f26270 */
[----:B------:R-:W-:Y:S02]  /*2650*/  IMAD R55, R4, R52, R55 ;  /* 0x0000003404377224 */ /* 0x000fe400078e0237 */
[----:B------:R-:W-:-:S02]  /*2660*/  VIADD R58, R5, 0x98 ;  /* 0x00000098053a7836 */ /* 0x000fc40000000000 */
[--C-:B------:R-:W-:Y:S01]  /*2670*/  @!P6 IMAD.IADD R49, R49, 0x1, -R4.reuse ;  /* 0x000000013131e824 */ /* 0x100fe200078e0a04 */
[----:B------:R-:W-:Y:S01]  /*2680*/  ISETP.GT.U32.AND P6, PT, R4, R55, PT ;  /* 0x000000370400720c */ /* 0x000fe20003fc4070 */
[----:B------:R-:W-:Y:S01]  /*2690*/  @!P0 IMAD.IADD R53, R53, 0x1, -R4 ;  /* 0x0000000135358824 */ /* 0x000fe200078e0a04 */
[----:B------:R-:W-:Y:S01]  /*26a0*/  IABS R61, R58 ;  /* 0x0000003a003d7213 */ /* 0x000fe20000000000 */
[----:B------:R-:W-:Y:S02]  /*26b0*/  @!P4 IMAD.MOV R46, RZ, RZ, -R46 ;  /* 0x000000ffff2ec224 */ /* 0x000fe400078e0a2e */
[----:B------:R-:W-:Y:S01]  /*26c0*/  IMAD.HI.U32 R54, R6, R57, RZ ;  /* 0x0000003906367227 */ /* 0x000fe200078e00ff */
[----:B------:R-:W-:-:S03]  /*26d0*/  ISETP.GT.U32.AND P4, PT, R4, R53, PT ;  /* 0x000000350400720c */ /* 0x000fc60003f84070 */
[----:B------:R-:W-:-:S04]  /*26e0*/  IMAD.HI.U32 R48, R6, R61, RZ ;  /* 0x0000003d06307227 */ /* 0x000fc800078e00ff */
[----:B------:R-:W-:Y:S02]  /*26f0*/  VIADD R64, R5, 0x90 ;  /* 0x0000009005407836 */ /* 0x000fe40000000000 */
[----:B------:R-:W-:Y:S02]  /*2700*/  IMAD.MOV R48, RZ, RZ, -R48 ;  /* 0x000000ffff307224 */ /* 0x000fe400078e0a30 */
[----:B------:R-:W-:Y:S01]  /*2710*/  IMAD.MOV R54, RZ, RZ, -R54 ;  /* 0x000000ffff367224 */ /* 0x000fe200078e0a36 */
[----:B------:R-:W-:Y:S01]  /*2720*/  IABS R63, R64 ;  /* 0x00000040003f7213 */ /* 0x000fe20000000000 */
[--C-:B------:R-:W-:Y:S02]  /*2730*/  @!P6 IMAD.IADD R55, R55, 0x1, -R4.reuse ;  /* 0x000000013737e824 */ /* 0x100fe400078e0a04 */
[C---:B------:R-:W-:Y:S02]  /*2740*/  IMAD R61, R4.reuse, R48, R61 ;  /* 0x00000030043d7224 */ /* 0x040fe400078e023d */
[C---:B------:R-:W-:Y:S01]  /*2750*/  IMAD R57, R4.reuse, R54, R57 ;  /* 0x0000003604397224 */ /* 0x040fe200078e0239 */
[C---:B------:R-:W-:Y:S01]  /*2760*/  ISETP.GT.U32.AND P6, PT, R4.reuse, R55, PT ;  /* 0x000000370400720c */ /* 0x040fe20003fc4070 */
[----:B------:R-:W1:Y:S01]  /*2770*/  I2F.RP R54, R115 ;  /* 0x0000007300367306 */ /* 0x000e620000209400 */
[----:B------:R-:W-:Y:S01]  /*2780*/  @!P4 IMAD.IADD R53, R53, 0x1, -R4 ;  /* 0x000000013535c824 */ /* 0x000fe200078e0a04 */
[----:B------:R-:W-:Y:S01]  /*2790*/  ISETP.GT.U32.AND P4, PT, R4, R61, PT ;  /* 0x0000003d0400720c */ /* 0x000fe20003f84070 */
[----:B------:R-:W-:Y:S01]  /*27a0*/  IMAD.HI.U32 R52, R6, R63, RZ ;  /* 0x0000003f06347227 */ /* 0x000fe200078e00ff */
[----:B------:R-:W-:-:S03]  /*27b0*/  ISETP.GT.U32.AND P0, PT, R4, R57, PT ;  /* 0x000000390400720c */ /* 0x000fc60003f04070 */
[----:B------:R-:W-:Y:S02]  /*27c0*/  VIADD R65, R5, 0x88 ;  /* 0x0000008805417836 */ /* 0x000fe40000000000 */
[----:B------:R-:W-:Y:S02]  /*27d0*/  IMAD.MOV R52, RZ, RZ, -R52 ;  /* 0x000000ffff347224 */ /* 0x000fe400078e0a34 */
[----:B------:R-:W-:Y:S01]  /*27e0*/  IMAD.MOV.U32 R71, RZ, RZ, R53 ;  /* 0x000000ffff477224 */ /* 0x000fe200078e0035 */
[----:B------:R-:W-:Y:S01]  /*27f0*/  IABS R48, R65 ;  /* 0x0000004100307213 */ /* 0x000fe20000000000 */
[C---:B------:R-:W-:Y:S02]  /*2800*/  IMAD R63, R4.reuse, R52, R63 ;  /* 0x00000034043f7224 */ /* 0x040fe400078e023f */
[--C-:B------:R-:W-:Y:S01]  /*2810*/  @!P6 IMAD.IADD R55, R55, 0x1, -R4.reuse ;  /* 0x000000013737e824 */ /* 0x100fe200078e0a04 */
[----:B-1----:R-:W1:Y:S01]  /*2820*/  MUFU.RCP R54, R54 ;  /* 0x0000003600367308 */ /* 0x002e620000001000 */
[--C-:B------:R-:W-:Y:S01]  /*2830*/  @!P4 IMAD.IADD R61, R61, 0x1, -R4.reuse ;  /* 0x000000013d3dc824 */ /* 0x100fe200078e0a04 */
[----:B------:R-:W-:Y:S01]  /*2840*/  ISETP.GT.U32.AND P6, PT, R4, R63, PT ;  /* 0x0000003f0400720c */ /* 0x000fe20003fc4070 */
[----:B------:R-:W-:-:S02]  /*2850*/  @!P0 IMAD.IADD R57, R57, 0x1, -R4 ;  /* 0x0000000139398824 */ /* 0x000fc400078e0a04 */
[----:B------:R-:W-:Y:S01]  /*2860*/  IMAD.MOV.U32 R53, RZ, RZ, R48 ;  /* 0x000000ffff357224 */ /* 0x000fe200078e0030 */
[C---:B------:R-:W-:Y:S01]  /*2870*/  ISETP.GT.U32.AND P4, PT, R4.reuse, R61, PT ;  /* 0x0000003d0400720c */ /* 0x040fe20003f84070 */
[----:B------:R-:W-:Y:S01]  /*2880*/  IMAD.MOV.U32 R47, RZ, RZ, R49 ;  /* 0x000000ffff2f7224 */ /* 0x000fe200078e0031 */
[----:B------:R-:W-:Y:S01]  /*2890*/  ISETP.GT.U32.AND P0, PT, R4, R57, PT ;  /* 0x000000390400720c */ /* 0x000fe20003f04070 */
[----:B------:R-:W-:-:S04]  /*28a0*/  IMAD.HI.U32 R48, R6, R53, RZ ;  /* 0x0000003506307227 */ /* 0x000fc800078e00ff */
[----:B------:R-:W-:Y:S02]  /*28b0*/  VIADD R49, R5, 0x80 ;  /* 0x0000008005317836 */ /* 0x000fe40000000000 */
[----:B------:R-:W-:Y:S02]  /*28c0*/  IMAD.MOV R52, RZ, RZ, -R48 ;  /* 0x000000ffff347224 */ /* 0x000fe400078e0a30 */
[----:B------:R-:W-:Y:S01]  /*28d0*/  IMAD.MOV.U32 R73, RZ, RZ, R55 ;  /* 0x000000ffff497224 */ /* 0x000fe200078e0037 */
[----:B------:R-:W-:Y:S01]  /*28e0*/  IABS R55, R49 ;  /* 0x0000003100377213 */ /* 0x000fe20000000000 */
[--C-:B------:R-:W-:Y:S02]  /*28f0*/  @!P6 IMAD.IADD R63, R63, 0x1, -R4.reuse ;  /* 0x000000013f3fe824 */ /* 0x100fe400078e0a04 */
[----:B------:R-:W-:Y:S02]  /*2900*/  IMAD R53, R4, R52, R53 ;  /* 0x0000003404357224 */ /* 0x000fe400078e0235 */
[----:B-1----:R-:W-:Y:S01]  /*2910*/  VIADD R54, R54, 0xffffffe ;  /* 0x0ffffffe36367836 */ /* 0x002fe20000000000 */
[C---:B------:R-:W-:Y:S01]  /*2920*/  ISETP.GT.U32.AND P6, PT, R4.reuse, R63, PT ;  /* 0x0000003f0400720c */ /* 0x040fe20003fc4070 */
[--C-:B------:R-:W-:Y:S01]  /*2930*/  @!P4 IMAD.IADD R61, R61, 0x1, -R4.reuse ;  /* 0x000000013d3dc824 */ /* 0x100fe200078e0a04 */
[----:B------:R-:W-:Y:S01]  /*2940*/  ISETP.GT.U32.AND P4, PT, R4, R53, PT ;  /* 0x000000350400720c */ /* 0x000fe20003f84070 */
[----:B------:R-:W-:Y:S01]  /*2950*/  @!P0 IMAD.IADD R57, R57, 0x1, -R4 ;  /* 0x0000000139398824 */ /* 0x000fe200078e0a04 */
[----:B------:R-:W-:Y:S01]  /*2960*/  ISETP.GE.AND P0, PT, R49, RZ, PT ;  /* 0x000000ff3100720c */ /* 0x000fe20003f06270 */
[----:B------:R-:W-:Y:S01]  /*2970*/  IMAD.HI.U32 R48, R6, R55, RZ ;  /* 0x0000003706307227 */ /* 0x000fe200078e00ff */
[----:B------:R-:W1:Y:S03]  /*2980*/  F2I.FTZ.U32.TRUNC.NTZ R49, R54 ;  /* 0x0000003600317305 */ /* 0x000e66000021f000 */
[----:B------:R-:W-:-:S02]  /*2990*/  IMAD.MOV R48, RZ, RZ, -R48 ;  /* 0x000000ffff307224 */ /* 0x000fc400078e0a30 */
[----:B------:R-:W-:Y:S02]  /*29a0*/  VIADD R52, R5, 0x78 ;  /* 0x0000007805347836 */ /* 0x000fe40000000000 */
[C---:B------:R-:W-:Y:S02]  /*29b0*/  IMAD R55, R4.reuse, R48, R55 ;  /* 0x0000003004377224 */ /* 0x040fe400078e0237 */
[--C-:B------:R-:W-:Y:S01]  /*29c0*/  @!P6 IMAD.IADD R63, R63, 0x1, -R4.reuse ;  /* 0x000000013f3fe824 */ /* 0x100fe200078e0a04 */
[----:B------:R-:W-:Y:S01]  /*29d0*/  IABS R67, R52 ;  /* 0x0000003400437213 */ /* 0x000fe20000000000 */
[----:B------:R-:W-:Y:S01]  /*29e0*/  @!P4 IMAD.IADD R53, R53, 0x1, -R4 ;  /* 0x000000013535c824 */ /* 0x000fe200078e0a04 */
[----:B------:R-:W-:Y:S01]  /*29f0*/  ISETP.GT.U32.AND P6, PT, R4, R55, PT ;  /* 0x000000370400720c */ /* 0x000fe20003fc4070 */
[----:B------:R-:W-:Y:S01]  /*2a00*/  @!P2 IMAD.MOV R47, RZ, RZ, -R47 ;  /* 0x000000ffff2fa224 */ /* 0x000fe200078e0a2f */
[----:B------:R-:W-:Y:S01]  /*2a10*/  ISETP.GE.AND P2, PT, R58, RZ, PT ;  /* 0x000000ff3a00720c */ /* 0x000fe20003f46270 */
[----:B-1----:R-:W-:Y:S01]  /*2a20*/  IMAD.MOV R68, RZ, RZ, -R49 ;  /* 0x000000ffff447224 */ /* 0x002fe200078e0a31 */
[----:B------:R-:W-:Y:S01]  /*2a30*/  ISETP.GT.U32.AND P4, PT, R4, R53, PT ;  /* 0x000000350400720c */ /* 0x000fe20003f84070 */
[----:B------:R-:W-:-:S04]  /*2a40*/  IMAD.HI.U32 R54, R6, R67, RZ ;  /* 0x0000004306367227 */ /* 0x000fc800078e00ff */
[----:B------:R-:W-:Y:S02]  /*2a50*/  IMAD.MOV.U32 R48, RZ, RZ, RZ ;  /* 0x000000ffff307224 */ /* 0x000fe400078e00ff */
[----:B------:R-:W-:Y:S02]  /*2a60*/  IMAD R77, R68, R115, RZ ;  /* 0x00000073444d7224 */ /* 0x000fe400078e02ff */
[C---:B------:R-:W-:Y:S02]  /*2a70*/  VIADD R58, R5.reuse, 0x70 ;  /* 0x00000070053a7836 */ /* 0x040fe40000000000 */
[----:B------:R-:W-:Y:S02]  /*2a80*/  IMAD.MOV R54, RZ, RZ, -R54 ;  /* 0x000000ffff367224 */ /* 0x000fe400078e0a36 */
[----:B------:R-:W-:Y:S01]  /*2a90*/  VIADD R66, R5, 0x68 ;  /* 0x0000006805427836 */ /* 0x000fe20000000000 */
[----:B------:R-:W-:Y:S01]  /*2aa0*/  IABS R69, R58 ;  /* 0x0000003a00457213 */ /* 0x000fe20000000000 */
[----:B------:R-:W-:-:S03]  /*2ab0*/  IMAD.HI.U32 R70, R49, R77, R48 ;  /* 0x0000004d31467227 */ /* 0x000fc600078e0030 */
[----:B------:R-:W-:Y:S01]  /*2ac0*/  IABS R75, R66 ;  /* 0x00000042004b7213 */ /* 0x000fe20000000000 */
[--C-:B------:R-:W-:Y:S02]  /*2ad0*/  @!P6 IMAD.IADD R55, R55, 0x1, -R4.reuse ;  /* 0x000000013737e824 */ /* 0x100fe400078e0a04 */
[----:B------:R-:W-:Y:S02]  /*2ae0*/  IMAD R49, R4, R54, R67 ;  /* 0x0000003604317224 */ /* 0x000fe400078e0243 */
[----:B------:R-:W-:Y:S01]  /*2af0*/  @!P5 IMAD.MOV R71, RZ, RZ, -R71 ;  /* 0x000000ffff47d224 */ /* 0x000fe200078e0a47 */
[----:B------:R-:W-:Y:S01]  /*2b00*/  ISETP.GE.AND P5, PT, R64, RZ, PT ;  /* 0x000000ff4000720c */ /* 0x000fe20003fa6270 */
[----:B------:R-:W-:Y:S01]  /*2b10*/  @!P4 IMAD.IADD R53, R53, 0x1, -R4 ;  /* 0x000000013535c824 */ /* 0x000fe200078e0a04 */
[----:B------:R-:W-:Y:S01]  /*2b20*/  ISETP.GT.U32.AND P6, PT, R4, R55, PT ;  /* 0x000000370400720c */ /* 0x000fe20003fc4070 */
[----:B------:R-:W-:Y:S01]  /*2b30*/  IMAD.HI.U32 R64, R6, R69, RZ ;  /* 0x0000004506407227 */ /* 0x000fe200078e00ff */
[----:B------:R-:W-:-:S03]  /*2b40*/  ISETP.GT.U32.AND P4, PT, R4, R49, PT ;  /* 0x000000310400720c */ /* 0x000fc60003f84070 */
[----:B------:R-:W-:Y:S01]  /*2b50*/  @!P3 IMAD.MOV R73, RZ, RZ, -R73 ;  /* 0x000000ffff49b224 */ /* 0x000fe200078e0a49 */
[----:B------:R-:W-:Y:S01]  /*2b60*/  ISETP.GE.AND P3, PT, R65, RZ, PT ;  /* 0x000000ff4100720c */ /* 0x000fe20003f66270 */
[----:B------:R-:W-:-:S04]  /*2b70*/  IMAD.HI.U32 R65, R6, R75, RZ ;  /* 0x0000004b06417227 */ /* 0x000fc800078e00ff */
[----:B------:R-:W-:Y:S02]  /*2b80*/  IMAD.MOV R64, RZ, RZ, -R64 ;  /* 0x000000ffff407224 */ /* 0x000fe400078e0a40 */
[----:B------:R-:W-:Y:S02]  /*2b90*/  IMAD.MOV R68, RZ, RZ, -R65 ;  /* 0x000000ffff447224 */ /* 0x000fe400078e0a41 */
[C---:B------:R-:W-:Y:S02]  /*2ba0*/  IMAD R65, R4.reuse, R64, R69 ;  /* 0x0000004004417224 */ /* 0x040fe400078e0245 */
[--C-:B------:R-:W-:Y:S02]  /*2bb0*/  @!P6 IMAD.IADD R55, R55, 0x1, -R4.reuse ;  /* 0x000000013737e824 */ /* 0x100fe400078e0a04 */
[----:B------:R-:W-:Y:S01]  /*2bc0*/  @!P4 IMAD.IADD R49, R49, 0x1, -R4 ;  /* 0x000000013131c824 */ /* 0x000fe200078e0a04 */
[----:B------:R-:W-:Y:S01]  /*2bd0*/  ISETP.GT.U32.AND P6, PT, R4, R65, PT ;  /* 0x000000410400720c */ /* 0x000fe20003fc4070 */
[----:B------:R-:W-:-:S02]  /*2be0*/  VIADD R74, R5, 0x60 ;  /* 0x00000060054a7836 */ /* 0x000fc40000000000 */
[C---:B------:R-:W-:Y:S01]  /*2bf0*/  IMAD R67, R4.reuse, R68, R75 ;  /* 0x0000004404437224 */ /* 0x040fe200078e024b */
[----:B------:R-:W-:Y:S01]  /*2c00*/  ISETP.GT.U32.AND P4, PT, R4, R49, PT ;  /* 0x000000310400720c */ /* 0x000fe20003f84070 */
[C---:B------:R-:W-:Y:S01]  /*2c10*/  VIADD R76, R5.reuse, 0x58 ;  /* 0x00000058054c7836 */ /* 0x040fe20000000000 */
[----:B------:R-:W-:Y:S01]  /*2c20*/  IABS R69, R74 ;  /* 0x0000004a00457213 */ /* 0x000fe20000000000 */
[C---:B------:R-:W-:Y:S02]  /*2c30*/  VIADD R78, R5.reuse, 0x50 ;  /* 0x00000050054e7836 */ /* 0x040fe40000000000 */
[----:B------:R-:W-:Y:S01]  /*2c40*/  VIADD R80, R5, 0x48 ;  /* 0x0000004805507836 */ /* 0x000fe20000000000 */
[----:B------:R-:W-:Y:S01]  /*2c50*/  IABS R93, R76 ;  /* 0x0000004c005d7213 */ /* 0x000fe20000000000 */
[----:B------:R-:W-:Y:S01]  /*2c60*/  IMAD.HI.U32 R48, R6, R69, RZ ;  /* 0x0000004506307227 */ /* 0x000fe200078e00ff */
[----:B------:R-:W-:Y:S02]  /*2c70*/  IABS R95, R78 ;  /* 0x0000004e005f7213 */ /* 0x000fe40000000000 */
[----:B------:R-:W-:Y:S01]  /*2c80*/  IABS R97, R80 ;  /* 0x0000005000617213 */ /* 0x000fe20000000000 */
[----:B------:R-:W-:-:S02]  /*2c90*/  @!P6 IMAD.IADD R65, R65, 0x1, -R4 ;  /* 0x000000014141e824 */ /* 0x000fc400078e0a04 */
[----:B------:R-:W-:Y:S01]  /*2ca0*/  @!P4 IMAD.IADD R49, R49, 0x1, -R4 ;  /* 0x000000013131c824 */ /* 0x000fe200078e0a04 */
[C---:B------:R-:W-:Y:S01]  /*2cb0*/  ISETP.GT.U32.AND P4, PT, R4.reuse, R67, PT ;  /* 0x000000430400720c */ /* 0x040fe20003f84070 */
[----:B------:R-:W-:Y:S01]  /*2cc0*/  IMAD.MOV R48, RZ, RZ, -R48 ;  /* 0x000000ffff307224 */ /* 0x000fe200078e0a30 */
[----:B------:R-:W-:Y:S01]  /*2cd0*/  ISETP.GT.U32.AND P6, PT, R4, R65, PT ;  /* 0x000000410400720c */ /* 0x000fe20003fc4070 */
[----:B------:R-:W-:-:S04]  /*2ce0*/  IMAD.HI.U32 R54, R6, R93, RZ ;  /* 0x0000005d06367227 */ /* 0x000fc800078e00ff */
[----:B------:R-:W-:Y:S02]  /*2cf0*/  IMAD R69, R4, R48, R69 ;  /* 0x0000003004457224 */ /* 0x000fe400078e0245 */
[----:B------:R-:W-:Y:S02]  /*2d00*/  IMAD.MOV R54, RZ, RZ, -R54 ;  /* 0x000000ffff367224 */ /* 0x000fe400078e0a36 */
[----:B------:R-:W-:-:S04]  /*2d10*/  IMAD.HI.U32 R64, R6, R95, RZ ;  /* 0x0000005f06407227 */ /* 0x000fc800078e00ff */
[--C-:B------:R-:W-:Y:S01]  /*2d20*/  @!P6 IMAD.IADD R65, R65, 0x1, -R4.reuse ;  /* 0x000000014141e824 */ /* 0x100fe200078e0a04 */
[C---:B------:R-:W-:Y:S01]  /*2d30*/  ISETP.GT.U32.AND P6, PT, R4.reuse, R69, PT ;  /* 0x000000450400720c */ /* 0x040fe20003fc4070 */
[----:B------:R-:W-:Y:S02]  /*2d40*/  @!P4 IMAD.IADD R67, R67, 0x1, -R4 ;  /* 0x000000014343c824 */ /* 0x000fe400078e0a04 */
[----:B------:R-:W-:Y:S02]  /*2d50*/  IMAD R93, R4, R54, R93 ;  /* 0x00000036045d7224 */ /* 0x000fe400078e025d */
[----:B------:R-:W-:Y:S01]  /*2d60*/  IMAD.HI.U32 R68, R6, R97, RZ ;  /* 0x0000006106447227 */ /* 0x000fe200078e00ff */
[----:B------:R-:W-:-:S03]  /*2d70*/  ISETP.GT.U32.AND P4, PT, R4, R67, PT ;  /* 0x000000430400720c */ /* 0x000fc60003f84070 */
[----:B------:R-:W-:Y:S02]  /*2d80*/  IMAD.MOV R64, RZ, RZ, -R64 ;  /* 0x000000ffff407224 */ /* 0x000fe400078e0a40 */
[----:B------:R-:W-:Y:S02]  /*2d90*/  IMAD.MOV R68, RZ, RZ, -R68 ;  /* 0x000000ffff447224 */ /* 0x000fe400078e0a44 */
[--C-:B------:R-:W-:Y:S02]  /*2da0*/  @!P6 IMAD.IADD R69, R69, 0x1, -R4.reuse ;  /* 0x000000014545e824 */ /* 0x100fe400078e0a04 */
[C---:B------:R-:W-:Y:S02]  /*2db0*/  VIADD R84, R5.reuse, 0x38 ;  /* 0x0000003805547836 */ /* 0x040fe40000000000 */
[----:B------:R-:W-:Y:S01]  /*2dc0*/  VIADD R82, R5, 0x40 ;  /* 0x0000004005527836 */ /* 0x000fe20000000000 */
[C---:B------:R-:W-:Y:S01]  /*2dd0*/  ISETP.GT.U32.AND P6, PT, R4.reuse, R69, PT ;  /* 0x000000450400720c */ /* 0x040fe20003fc4070 */
[----:B------:R-:W-:Y:S01]  /*2de0*/  @!P4 IMAD.IADD R67, R67, 0x1, -R4 ;  /* 0x000000014343c824 */ /* 0x000fe200078e0a04 */
[C---:B------:R-:W-:Y:S01]  /*2df0*/  ISETP.GT.U32.AND P4, PT, R4.reuse, R93, PT ;  /* 0x0000005d0400720c */ /* 0x040fe20003f84070 */
[C---:B------:R-:W-:Y:S01]  /*2e00*/  IMAD R95, R4.reuse, R64, R95 ;  /* 0x00000040045f7224 */ /* 0x040fe200078e025f */
[----:B------:R-:W-:Y:S01]  /*2e10*/  IABS R101, R84 ;  /* 0x0000005400657213 */ /* 0x000fe20000000000 */
[----:B------:R-:W-:Y:S01]  /*2e20*/  IMAD R97, R4, R68, R97 ;  /* 0x0000004404617224 */ /* 0x000fe200078e0261 */
[----:B------:R-:W-:Y:S01]  /*2e30*/  IABS R99, R82 ;  /* 0x0000005200637213 */ /* 0x000fe20000000000 */
[----:B------:R-:W-:-:S02]  /*2e40*/  VIADD R86, R5, 0x30 ;  /* 0x0000003005567836 */ /* 0x000fc40000000000 */
[----:B------:R-:W-:-:S03]  /*2e50*/  IMAD.HI.U32 R54, R6, R101, RZ ;  /* 0x0000006506367227 */ /* 0x000fc600078e00ff */
[----:B------:R-:W-:Y:S01]  /*2e60*/  IABS R103, R86 ;  /* 0x0000005600677213 */ /* 0x000fe20000000000 */
[--C-:B------:R-:W-:Y:S01]  /*2e70*/  @!P6 IMAD.IADD R69, R69, 0x1, -R4.reuse ;  /* 0x000000014545e824 */ /* 0x100fe200078e0a04 */
[C---:B------:R-:W-:Y:S01]  /*2e80*/  ISETP.GT.U32.AND P6, PT, R4.reuse, R95, PT ;  /* 0x0000005f0400720c */ /* 0x040fe20003fc4070 */
[----:B------:R-:W-:Y:S01]  /*2e90*/  @!P4 IMAD.IADD R93, R93, 0x1, -R4 ;  /* 0x000000015d5dc824 */ /* 0x000fe200078e0a04 */
[----:B------:R-:W-:Y:S01]  /*2ea0*/  ISETP.GT.U32.AND P4, PT, R4, R97, PT ;  /* 0x000000610400720c */ /* 0x000fe20003f84070 */
[----:B------:R-:W-:-:S04]  /*2eb0*/  IMAD.HI.U32 R48, R6, R99, RZ ;  /* 0x0000006306307227 */ /* 0x000fc800078e00ff */
[----:B------:R-:W-:Y:S02]  /*2ec0*/  IMAD.MOV R54, RZ, RZ, -R54 ;  /* 0x000000ffff367224 */ /* 0x000fe400078e0a36 */
[----:B------:R-:W-:Y:S02]  /*2ed0*/  IMAD.MOV R48, RZ, RZ, -R48 ;  /* 0x000000ffff307224 */ /* 0x000fe400078e0a30 */
[C---:B------:R-:W-:Y:S02]  /*2ee0*/  IMAD R101, R4.reuse, R54, R101 ;  /* 0x0000003604657224 */ /* 0x040fe400078e0265 */
[----:B------:R-:W-:Y:S02]  /*2ef0*/  VIADD R90, R5, 0x20 ;  /* 0x00000020055a7836 */ /* 0x000fe40000000000 */
[C---:B------:R-:W-:Y:S02]  /*2f00*/  IMAD R99, R4.reuse, R48, R99 ;  /* 0x0000003004637224 */ /* 0x040fe400078e0263 */
[--C-:B------:R-:W-:Y:S01]  /*2f10*/  @!P6 IMAD.IADD R95, R95, 0x1, -R4.reuse ;  /* 0x000000015f5fe824 */ /* 0x100fe200078e0a04 */
[----:B------:R-:W-:Y:S01]  /*2f20*/  IABS R107, R90 ;  /* 0x0000005a006b7213 */ /* 0x000fe20000000000 */
[----:B------:R-:W-:Y:S01]  /*2f30*/  @!P4 IMAD.IADD R97, R97, 0x1, -R4 ;  /* 0x000000016161c824 */ /* 0x000fe200078e0a04 */
[C---:B------:R-:W-:Y:S01]  /*2f40*/  ISETP.GT.U32.AND P4, PT, R4.reuse, R101, PT ;  /* 0x000000650400720c */ /* 0x040fe20003f84070 */
[----:B------:R-:W-:Y:S01]  /*2f50*/  IMAD.MOV.U32 R77, RZ, RZ, R61 ;  /* 0x000000ffff4d7224 */ /* 0x000fe200078e003d */
[----:B------:R-:W-:Y:S01]  /*2f60*/  ISETP.GT.U32.AND P6, PT, R4, R99, PT ;  /* 0x000000630400720c */ /* 0x000fe20003fc4070 */
[----:B------:R-:W-:-:S02]  /*2f70*/  VIADD R88, R5, 0x28 ;  /* 0x0000002805587836 */ /* 0x000fc40000000000 */
[----:B------:R-:W-:Y:S01]  /*2f80*/  @!P2 IMAD.MOV R77, RZ, RZ, -R77 ;  /* 0x000000ffff4da224 */ /* 0x000fe200078e0a4d */
[----:B------:R-:W-:Y:S01]  /*2f90*/  ISETP.GT.U32.AND P2, PT, R4, R95, PT ;  /* 0x0000005f0400720c */ /* 0x000fe20003f44070 */
[----:B------:R-:W-:Y:S01]  /*2fa0*/  IMAD.HI.U32 R64, R6, R103, RZ ;  /* 0x0000006706407227 */ /* 0x000fe200078e00ff */
[----:B------:R-:W-:-:S03]  /*2fb0*/  IABS R105, R88 ;  /* 0x0000005800697213 */ /* 0x000fc60000000000 */
[----:B------:R-:W-:Y:S02]  /*2fc0*/  VIADD R92, R5, 0x18 ;  /* 0x00000018055c7836 */ /* 0x000fe40000000000 */
[----:B------:R-:W-:-:S03]  /*2fd0*/  IMAD.HI.U32 R48, R6, R107, RZ ;  /* 0x0000006b06307227 */ /* 0x000fc600078e00ff */
[----:B------:R-:W-:Y:S01]  /*2fe0*/  IABS R109, R92 ;  /* 0x0000005c006d7213 */ /* 0x000fe20000000000 */
[----:B------:R-:W-:Y:S02]  /*2ff0*/  IMAD.MOV R64, RZ, RZ, -R64 ;  /* 0x000000ffff407224 */ /* 0x000fe400078e0a40 */
[----:B------:R-:W-:Y:S02]  /*3000*/  IMAD.MOV R48, RZ, RZ, -R48 ;  /* 0x000000ffff307224 */ /* 0x000fe400078e0a30 */
[----:B------:R-:W-:Y:S02]  /*3010*/  VIADD R96, R5, 0x8 ;  /* 0x0000000805607836 */ /* 0x000fe40000000000 */
[----:B------:R-:W-:Y:S02]  /*3020*/  IMAD.MOV.U32 R75, RZ, RZ, R57 ;  /* 0x000000ffff4b7224 */ /* 0x000fe400078e0039 */
[----:B------:R-:W-:Y:S01]  /*3030*/  IMAD.HI.U32 R68, R6, R105, RZ ;  /* 0x0000006906447227 */ /* 0x000fe200078e00ff */
[----:B------:R-:W-:-:S03]  /*3040*/  IABS R113, R96 ;  /* 0x0000006000717213 */ /* 0x000fc60000000000 */
[C---:B------:R-:W-:Y:S02]  /*3050*/  IMAD R103, R4.reuse, R64, R103 ;  /* 0x0000004004677224 */ /* 0x040fe400078e0267 */
[C---:B------:R-:W-:Y:S02]  /*3060*/  IMAD R107, R4.reuse, R48, R107 ;  /* 0x00000030046b7224 */ /* 0x040fe400078e026b */
[----:B------:R-:W-:Y:S01]  /*3070*/  @!P4 IMAD.IADD R101, R101, 0x1, -R4 ;  /* 0x000000016565c824 */ /* 0x000fe200078e0a04 */
[C---:B------:R-:W-:Y:S01]  /*3080*/  ISETP.GT.U32.AND P4, PT, R4.reuse, R97, PT ;  /* 0x000000610400720c */ /* 0x040fe20003f84070 */
[----:B------:R-:W-:Y:S01]  /*3090*/  @!P1 IMAD.MOV R75, RZ, RZ, -R75 ;  /* 0x000000ffff4b9224 */ /* 0x000fe200078e0a4b */
[----:B------:R-:W-:Y:S01]  /*30a0*/  ISETP.GT.U32.AND P1, PT, R4, R93, PT ;  /* 0x0000005d0400720c */ /* 0x000fe20003f24070 */
[----:B------:R-:W-:Y:S01]  /*30b0*/  IMAD.MOV.U32 R81, RZ, RZ, R53 ;  /* 0x000000ffff517224 */ /* 0x000fe200078e0035 */
[----:B------:R-:W-:Y:S01]  /*30c0*/  IABS R53, R5 ;  /* 0x0000000500357213 */ /* 0x000fe20000000000 */
[----:B------:R-:W-:-:S02]  /*30d0*/  IMAD.MOV R68, RZ, RZ, -R68 ;  /* 0x000000ffff447224 */ /* 0x000fc400078e0a44 */
[----:B------:R-:W-:-:S04]  /*30e0*/  IMAD.HI.U32 R54, R6, R109, RZ ;  /* 0x0000006d06367227 */ /* 0x000fc800078e00ff */
[----:B------:R-:W-:Y:S02]  /*30f0*/  VIADD R94, R5, 0x10 ;  /* 0x00000010055e7836 */ /* 0x000fe40000000000 */
[--C-:B------:R-:W-:Y:S01]  /*3100*/  @!P6 IMAD.IADD R99, R99, 0x1, -R4.reuse ;  /* 0x000000016363e824 */ /* 0x100fe200078e0a04 */
[C---:B------:R-:W-:Y:S01]  /*3110*/  ISETP.GT.U32.AND P6, PT, R4.reuse, R103, PT ;  /* 0x000000670400720c */ /* 0x040fe20003fc4070 */
[----:B------:R-:W-:Y:S01]  /*3120*/  @!P2 IMAD.IADD R95, R95, 0x1, -R4 ;  /* 0x000000015f5fa824 */ /* 0x000fe200078e0a04 */
[C---:B------:R-:W-:Y:S01]  /*3130*/  ISETP.GT.U32.AND P2, PT, R4.reuse, R107, PT ;  /* 0x0000006b0400720c */ /* 0x040fe20003f44070 */
[----:B------:R-:W-:Y:S01]  /*3140*/  @!P3 IMAD.MOV R81, RZ, RZ, -R81 ;  /* 0x000000ffff51b224 */ /* 0x000fe200078e0a51 */
[C---:B------:R-:W-:Y:S01]  /*3150*/  ISETP.GT.U32.AND P3, PT, R4.reuse, R101, PT ;  /* 0x000000650400720c */ /* 0x040fe20003f64070 */
[----:B------:R-:W-:Y:S01]  /*3160*/  IMAD R105, R4, R68, R105 ;  /* 0x0000004404697224 */ /* 0x000fe200078e0269 */
[----:B------:R-:W-:Y:S01]  /*3170*/  IABS R111, R94 ;  /* 0x0000005e006f7213 */ /* 0x000fe20000000000 */
[----:B------:R-:W-:-:S02]  /*3180*/  IMAD.MOV R54, RZ, RZ, -R54 ;  /* 0x000000ffff367224 */ /* 0x000fc400078e0a36 */
[----:B------:R-:W-:-:S04]  /*3190*/  IMAD.HI.U32 R68, R6, R113, RZ ;  /* 0x0000007106447227 */ /* 0x000fc800078e00ff */
[----:B------:R-:W-:Y:S02]  /*31a0*/  IMAD.MOV.U32 R79, RZ, RZ, R63 ;  /* 0x000000ffff4f7224 */ /* 0x000fe400078e003f */
[C---:B------:R-:W-:Y:S02]  /*31b0*/  IMAD R109, R4.reuse, R54, R109 ;  /* 0x00000036046d7224 */ /* 0x040fe400078e026d */
[----:B------:R-:W-:Y:S02]  /*31c0*/  IMAD.MOV R68, RZ, RZ, -R68 ;  /* 0x000000ffff447224 */ /* 0x000fe400078e0a44 */
[----:B------:R-:W-:Y:S01]  /*31d0*/  @!P5 IMAD.MOV R79, RZ, RZ, -R79 ;  /* 0x000000ffff4fd224 */ /* 0x000fe200078e0a4f */
[----:B------:R-:W-:Y:S01]  /*31e0*/  ISETP.GT.U32.AND P5, PT, R4, R99, PT ;  /* 0x000000630400720c */ /* 0x000fe20003fa4070 */
[----:B------:R-:W-:-:S04]  /*31f0*/  IMAD.HI.U32 R64, R6, R111, RZ ;  /* 0x0000006f06407227 */ /* 0x000fc800078e00ff */
[--C-:B------:R-:W-:Y:S01]  /*3200*/  @!P4 IMAD.IADD R97, R97, 0x1, -R4.reuse ;  /* 0x000000016161c824 */ /* 0x100fe200078e0a04 */
[C---:B------:R-:W-:Y:S01]  /*3210*/  ISETP.GT.U32.AND P4, PT, R4.reuse, R109, PT ;  /* 0x0000006d0400720c */ /* 0x040fe20003f84070 */
[C---:B------:R-:W-:Y:S02]  /*3220*/  IMAD R113, R4.reuse, R68, R113 ;  /* 0x0000004404717224 */ /* 0x040fe400078e0271 */
[----:B------:R-:W-:Y:S01]  /*3230*/  @!P1 IMAD.IADD R93, R93, 0x1, -R4 ;  /* 0x000000015d5d9824 */ /* 0x000fe200078e0a04 */
[----:B------:R-:W-:Y:S01]  /*3240*/  ISETP.GT.U32.AND P1, PT, R4, R105, PT ;  /* 0x000000690400720c */ /* 0x000fe20003f24070 */
[----:B------:R-:W-:Y:S02]  /*3250*/  IMAD.MOV R64, RZ, RZ, -R64 ;  /* 0x000000ffff407224 */ /* 0x000fe400078e0a40 */
[----:B------:R-:W-:-:S04]  /*3260*/  IMAD.HI.U32 R70, R70, R72, RZ ;  /* 0x0000004846467227 */ /* 0x000fc800078e00ff */
[--C-:B------:R-:W-:Y:S02]  /*3270*/  @!P6 IMAD.IADD R103, R103, 0x1, -R4.reuse ;  /* 0x000000016767e824 */ /* 0x100fe400078e0a04 */
[--C-:B------:R-:W-:Y:S01]  /*3280*/  @!P2 IMAD.IADD R107, R107, 0x1, -R4.reuse ;  /* 0x000000016b6ba824 */ /* 0x100fe200078e0a04 */
[----:B------:R-:W-:Y:S01]  /*3290*/  ISETP.GE.AND P2, PT, R58, RZ, PT ;  /* 0x000000ff3a00720c */ /* 0x000fe20003f46270 */
[----:B------:R-:W-:Y:S01]  /*32a0*/  @!P3 IMAD.IADD R101, R101, 0x1, -R4 ;  /* 0x000000016565b824 */ /* 0x000fe200078e0a04 */
[C---:B------:R-:W-:Y:S01]  /*32b0*/  ISETP.GT.U32.AND P3, PT, R4.reuse, R113, PT ;  /* 0x000000710400720c */ /* 0x040fe20003f64070 */
[C---:B------:R-:W-:Y:S01]  /*32c0*/  IMAD R111, R4.reuse, R64, R111 ;  /* 0x00000040046f7224 */ /* 0x040fe200078e026f */
[C---:B------:R-:W-:Y:S01]  /*32d0*/  ISETP.GT.U32.AND P6, PT, R4.reuse, R103, PT ;  /* 0x000000670400720c */ /* 0x040fe20003fc4070 */
[----:B------:R-:W-:Y:S02]  /*32e0*/  IMAD.MOV R70, RZ, RZ, -R70 ;  /* 0x000000ffff467224 */ /* 0x000fe400078e0a46 */
[----:B------:R-:W-:Y:S01]  /*32f0*/  @!P5 IMAD.IADD R99, R99, 0x1, -R4 ;  /* 0x000000016363d824 */ /* 0x000fe200078e0a04 */
[----:B------:R-:W-:Y:S01]  /*3300*/  ISETP.GT.U32.AND P5, PT, R4, R111, PT ;  /* 0x0000006f0400720c */ /* 0x000fe20003fa4070 */
[----:B------:R-:W-:-:S02]  /*3310*/  IMAD R48, R115, R70, R72 ;  /* 0x0000004673307224 */ /* 0x000fc400078e0248 */
[--C-:B------:R-:W-:Y:S01]  /*3320*/  @!P4 IMAD.IADD R109, R109, 0x1, -R4.reuse ;  /* 0x000000016d6dc824 */ /* 0x100fe200078e0a04 */
[----:B------:R-:W-:Y:S01]  /*3330*/  ISETP.GE.AND P4, PT, R66, RZ, PT ;  /* 0x000000ff4200720c */ /* 0x000fe20003f86270 */
[----:B------:R-:W-:Y:S02]  /*3340*/  IMAD.MOV.U32 R87, RZ, RZ, R65 ;  /* 0x000000ffff577224 */ /* 0x000fe400078e0041 */
[--C-:B------:R-:W-:Y:S01]  /*3350*/  @!P1 IMAD.IADD R105, R105, 0x1, -R4.reuse ;  /* 0x0000000169699824 */ /* 0x100fe200078e0a04 */
[----:B------:R-:W-:Y:S01]  /*3360*/  ISETP.GT.U32.AND P1, PT, R115, R48, PT ;  /* 0x000000307300720c */ /* 0x000fe20003f24070 */
[----:B------:R-:W-:Y:S01]  /*3370*/  @!P2 IMAD.MOV R87, RZ, RZ, -R87 ;  /* 0x000000ffff57a224 */ /* 0x000fe200078e0a57 */
[----:B------:R-:W-:Y:S01]  /*3380*/  ISETP.GT.U32.AND P2, PT, R4, R109, PT ;  /* 0x0000006d0400720c */ /* 0x000fe20003f44070 */
[--C-:B------:R-:W-:Y:S01]  /*3390*/  @!P3 IMAD.IADD R113, R113, 0x1, -R4.reuse ;  /* 0x000000017171b824 */ /* 0x100fe200078e0a04 */
[----:B------:R-:W-:Y:S01]  /*33a0*/  ISETP.GE.AND P3, PT, R76, RZ, PT ;  /* 0x000000ff4c00720c */ /* 0x000fe20003f66270 */
[----:B------:R-:W-:Y:S01]  /*33b0*/  @!P6 IMAD.IADD R103, R103, 0x1, -R4 ;  /* 0x000000016767e824 */ /* 0x000fe200078e0a04 */
[----:B------:R-:W-:Y:S01]  /*33c0*/  ISETP.GE.AND P6, PT, R52, RZ, PT ;  /* 0x000000ff3400720c */ /* 0x000fe20003fc6270 */
[----:B------:R-:W-:-:S02]  /*33d0*/  IMAD.MOV.U32 R83, RZ, RZ, R55 ;  /* 0x000000ffff537224 */ /* 0x000fc400078e0037 */
[----:B------:R-:W-:-:S04]  /*33e0*/  IMAD.HI.U32 R6, R6, R53, RZ ;  /* 0x0000003506067227 */ /* 0x000fc800078e00ff */
[----:B------:R-:W-:Y:S01]  /*33f0*/  @!P5 IMAD.IADD R111, R111, 0x1, -R4 ;  /* 0x000000016f6fd824 */ /* 0x000fe200078e0a04 */
[----:B------:R-:W-:Y:S01]  /*3400*/  ISETP.GE.AND P5, PT, R74, RZ, PT ;  /* 0x000000ff4a00720c */ /* 0x000fe20003fa6270 */
[----:B------:R-:W-:Y:S01]  /*3410*/  @!P0 IMAD.MOV R83, RZ, RZ, -R83 ;  /* 0x000000ffff538224 */ /* 0x000fe200078e0a53 */
[----:B------:R-:W-:Y:S01]  /*3420*/  ISETP.GT.U32.AND P0, PT, R4, R105, PT ;  /* 0x000000690400720c */ /* 0x000fe20003f04070 */
[----:B------:R-:W-:Y:S02]  /*3430*/  IMAD.MOV R6, RZ, RZ, -R6 ;  /* 0x000000ffff067224 */ /* 0x000fe400078e0a06 */
[----:B------:R-:W-:Y:S01]  /*3440*/  @!P1 IMAD.IADD R48, R48, 0x1, -R115 ;  /* 0x0000000130309824 */ /* 0x000fe200078e0a73 */
[C---:B------:R-:W-:Y:S01]  /*3450*/  ISETP.GT.U32.AND P1, PT, R4.reuse, R107, PT ;  /* 0x0000006b0400720c */ /* 0x040fe20003f24070 */
[----:B------:R-:W-:Y:S02]  /*3460*/  IMAD R53, R4, R6, R53 ;  /* 0x0000000604357224 */ /* 0x000fe400078e0235 */
[----:B------:R-:W-:-:S02]  /*3470*/  IMAD.MOV.U32 R85, RZ, RZ, R49 ;  /* 0x000000ffff557224 */ /* 0x000fc400078e0031 */
[--C-:B------:R-:W-:Y:S01]  /*3480*/  @!P2 IMAD.IADD R109, R109, 0x1, -R4.reuse ;  /* 0x000000016d6da824 */ /* 0x100fe200078e0a04 */
[----:B------:R-:W-:Y:S01]  /*3490*/  ISETP.GE.AND P2, PT, R80, RZ, PT ;  /* 0x000000ff5000720c */ /* 0x000fe20003f46270 */
[----:B------:R-:W-:Y:S01]  /*34a0*/  @!P3 IMAD.MOV R93, RZ, RZ, -R93 ;  /* 0x000000ffff5db224 */ /* 0x000fe200078e0a5d */
[----:B------:R-:W-:Y:S01]  /*34b0*/  ISETP.GT.U32.AND P3, PT, R115, R48, PT ;  /* 0x000000307300720c */ /* 0x000fe20003f64070 */
[----:B------:R-:W-:Y:S01]  /*34c0*/  @!P6 IMAD.MOV R85, RZ, RZ, -R85 ;  /* 0x000000ffff55e224 */ /* 0x000fe200078e0a55 */
[C---:B------:R-:W-:Y:S01]  /*34d0*/  ISETP.GT.U32.AND P6, PT, R4.reuse, R53, PT ;  /* 0x000000350400720c */ /* 0x040fe20003fc4070 */
[----:B------:R-:W-:Y:S02]  /*34e0*/  IMAD.MOV.U32 R89, RZ, RZ, R67 ;  /* 0x000000ffff597224 */ /* 0x000fe400078e0043 */
[----:B------:R-:W-:Y:S02]  /*34f0*/  IMAD.MOV.U32 R91, RZ, RZ, R69 ;  /* 0x000000ffff5b7224 */ /* 0x000fe400078e0045 */
[----:B------:R-:W-:Y:S01]  /*3500*/  @!P4 IMAD.MOV R89, RZ, RZ, -R89 ;  /* 0x000000ffff59c224 */ /* 0x000fe200078e0a59 */
[C---:B------:R-:W-:Y:S01]  /*3510*/  ISETP.GT.U32.AND P4, PT, R4.reuse, R111, PT ;  /* 0x0000006f0400720c */ /* 0x040fe20003f84070 */
[----:B------:R-:W-:Y:S01]  /*3520*/  @!P5 IMAD.MOV R91, RZ, RZ, -R91 ;  /* 0x000000ffff5bd224 */ /* 0x000fe200078e0a5b */
[----:B------:R-:W-:Y:S01]  /*3530*/  ISETP.GT.U32.AND P5, PT, R4, R113, PT ;  /* 0x000000710400720c */ /* 0x000fe20003fa4070 */
[--C-:B------:R-:W-:Y:S01]  /*3540*/  @!P0 IMAD.IADD R105, R105, 0x1, -R4.reuse ;  /* 0x0000000169698824 */ /* 0x100fe200078e0a04 */
[----:B------:R-:W-:Y:S01]  /*3550*/  ISETP.GE.AND P0, PT, R78, RZ, PT ;  /* 0x000000ff4e00720c */ /* 0x000fe20003f06270 */
[----:B------:R-:W-:Y:S01]  /*3560*/  @!P2 IMAD.MOV R97, RZ, RZ, -R97 ;  /* 0x000000ffff61a224 */ /* 0x000fe200078e0a61 */
[----:B------:R-:W-:Y:S01]  /*3570*/  ISETP.GE.AND P2, PT, R0, RZ, PT ;  /* 0x000000ff0000720c */ /* 0x000fe20003f46270 */
[----:B------:R-:W-:Y:S01]  /*3580*/  @!P3 IMAD.IADD R48, R48, 0x1, -R115 ;  /* 0x000000013030b824 */ /* 0x000fe200078e0a73 */
[----:B------:R-:W-:Y:S01]  /*3590*/  ISETP.NE.AND P3, PT, R50, RZ, PT ;  /* 0x000000ff3200720c */ /* 0x000fe20003f65270 */
[----:B------:R-:W-:Y:S01]  /*35a0*/  @!P6 IMAD.IADD R53, R53, 0x1, -R4 ;  /* 0x000000013535e824 */ /* 0x000fe200078e0a04 */
[----:B------:R-:W-:Y:S01]  /*35b0*/  ISETP.GE.AND P6, PT, R86, RZ, PT ;  /* 0x000000ff5600720c */ /* 0x000fe20003fc6270 */
[----:B------:R-:W-:Y:S01]  /*35c0*/  IMAD.MOV.U32 R72, RZ, RZ, R48 ;  /* 0x000000ffff487224 */ /* 0x000fe200078e0030 */
[----:B------:R-:W-:Y:S01]  /*35d0*/  LOP3.LUT R48, RZ, R51, RZ, 0x33, !PT ;  /* 0x00000033ff307212 */ /* 0x000fe200078e33ff */
[--C-:B------:R-:W-:Y:S01]  /*35e0*/  @!P4 IMAD.IADD R111, R111, 0x1, -R4.reuse ;  /* 0x000000016f6fc824 */ /* 0x100fe200078e0a04 */
[----:B------:R-:W-:Y:S01]  /*35f0*/  ISETP.GE.AND P4, PT, R82, RZ, PT ;  /* 0x000000ff5200720c */ /* 0x000fe20003f86270 */
[----:B------:R-:W-:Y:S01]  /*3600*/  @!P5 IMAD.IADD R113, R113, 0x1, -R4 ;  /* 0x000000017171d824 */ /* 0x000fe200078e0a04 */
[----:B------:R-:W-:Y:S01]  /*3610*/  ISETP.GE.AND P5, PT, R84, RZ, PT ;  /* 0x000000ff5400720c */ /* 0x000fe20003fa6270 */
[----:B------:R-:W-:Y:S01]  /*3620*/  @!P0 IMAD.MOV R95, RZ, RZ, -R95 ;  /* 0x000000ffff5f8224 */ /* 0x000fe200078e0a5f */
[----:B------:R-:W-:Y:S01]  /*3630*/  ISETP.GT.U32.AND P0, PT, R4, R53, PT ;  /* 0x000000350400720c */ /* 0x000fe20003f04070 */
[----:B------:R-:W-:Y:S01]  /*3640*/  @!P2 IMAD.MOV R72, RZ, RZ, -R72 ;  /* 0x000000ffff48a224 */ /* 0x000fe200078e0a48 */
[----:B------:R-:W-:Y:S01]  /*3650*/  ISETP.GE.AND P2, PT, R96, RZ, PT ;  /* 0x000000ff6000720c */ /* 0x000fe20003f46270 */
[--C-:B------:R-:W-:Y:S01]  /*3660*/  @!P1 IMAD.IADD R107, R107, 0x1, -R4.reuse ;  /* 0x000000016b6b9824 */ /* 0x100fe200078e0a04 */
[----:B------:R-:W-:Y:S01]  /*3670*/  @!P3 LOP3.LUT R72, RZ, R50, RZ, 0x33, !PT ;  /* 0x00000032ff48b212 */ /* 0x000fe200078e33ff */
[----:B------:R-:W-:Y:S01]  /*3680*/  @!P6 IMAD.MOV R103, RZ, RZ, -R103 ;  /* 0x000000ffff67e224 */ /* 0x000fe200078e0a67 */
[----:B------:R-:W-:Y:S01]  /*3690*/  ISETP.NE.AND P3, PT, R51, RZ, PT ;  /* 0x000000ff3300720c */ /* 0x000fe20003f65270 */
[----:B------:R-:W-:Y:S01]  /*36a0*/  IMAD R62, R62, UR73, RZ ;  /* 0x000000493e3e7c24 */ /* 0x000fe2000f8e02ff */
[----:B------:R-:W-:Y:S01]  /*36b0*/  ISETP.GE.AND P1, PT, R5, RZ, PT ;  /* 0x000000ff0500720c */ /* 0x000fe20003f26270 */
[----:B------:R-:W-:Y:S01]  /*36c0*/  @!P4 IMAD.MOV R99, RZ, RZ, -R99 ;  /* 0x000000ffff63c224 */ /* 0x000fe200078e0a63 */
[----:B------:R-:W-:Y:S01]  /*36d0*/  SEL R28, R48, R28, !P3 ;  /* 0x0000001c301c7207 */ /* 0x000fe20005800000 */
[----:B------:R-:W-:Y:S01]  /*36e0*/  @!P5 IMAD.MOV R101, RZ, RZ, -R101 ;  /* 0x000000ffff65d224 */ /* 0x000fe200078e0a65 */
[----:B------:R-:W-:Y:S01]  /*36f0*/  ISETP.GE.AND P4, PT, R88, RZ, PT ;  /* 0x000000ff5800720c */ /* 0x000fe20003f86270 */
[----:B------:R-:W-:Y:S01]  /*3700*/  @!P0 IMAD.IADD R53, R53, 0x1, -R4 ;  /* 0x0000000135358824 */ /* 0x000fe200078e0a04 */
[----:B------:R-:W-:Y:S01]  /*3710*/  ISETP.GE.AND P5, PT, R90, RZ, PT ;  /* 0x000000ff5a00720c */ /* 0x000fe20003fa6270 */
[----:B0-----:R-:W-:Y:S01]  /*3720*/  IMAD R28, R28, UR5, RZ ;  /* 0x000000051c1c7c24 */ /* 0x001fe2000f8e02ff */
[----:B------:R-:W-:Y:S01]  /*3730*/  ISETP.GE.AND P0, PT, R94, RZ, PT ;  /* 0x000000ff5e00720c */ /* 0x000fe20003f06270 */
[----:B------:R-:W-:Y:S01]  /*3740*/  @!P2 IMAD.MOV R113, RZ, RZ, -R113 ;  /* 0x000000ffff71a224 */ /* 0x000fe200078e0a71 */
[----:B------:R-:W-:Y:S01]  /*3750*/  ISETP.GE.AND P6, PT, R92, RZ, PT ;  /* 0x000000ff5c00720c */ /* 0x000fe20003fc6270 */
[----:B------:R-:W-:Y:S01]  /*3760*/  IMAD.MOV.U32 R115, RZ, RZ, R53 ;  /* 0x000000ffff737224 */ /* 0x000fe200078e0035 */
[----:B------:R-:W-:Y:S01]  /*3770*/  SEL R49, R48, R7, !P3 ;  /* 0x0000000730317207 */ /* 0x000fe20005800000 */
[----:B---3--:R-:W-:Y:S01]  /*3780*/  IMAD R72, R72, UR16, RZ ;  /* 0x0000001048487c24 */ /* 0x008fe2000f8e02ff */
[C---:B------:R-:W-:Y:S01]  /*3790*/  SEL R39, R48.reuse, R39, !P3 ;  /* 0x0000002730277207 */ /* 0x040fe20005800000 */
[----:B------:R-:W-:Y:S01]  /*37a0*/  @!P1 IMAD.MOV R115, RZ, RZ, -R115 ;  /* 0x000000ffff739224 */ /* 0x000fe200078e0a73 */
[C---:B------:R-:W-:Y:S01]  /*37b0*/  SEL R57, R48.reuse, R14, !P3 ;  /* 0x0000000e30397207 */ /* 0x040fe20005800000 */
[----:B------:R-:W-:Y:S01]  /*37c0*/  IMAD R49, R49, UR5, RZ ;  /* 0x0000000531317c24 */ /* 0x000fe2000f8e02ff */
[C---:B------:R-:W-:Y:S01]  /*37d0*/  SEL R58, R48.reuse, R15, !P3 ;  /* 0x0000000f303a7207 */ /* 0x040fe20005800000 */
[----:B------:R-:W-:Y:S01]  /*37e0*/  IMAD R39, R39, UR5, RZ ;  /* 0x0000000527277c24 */ /* 0x000fe2000f8e02ff */
[----:B------:R-:W-:Y:S01]  /*37f0*/  SEL R63, R48, R18, !P3 ;  /* 0x00000012303f7207 */ /* 0x000fe20005800000 */
[----:B------:R-:W-:Y:S01]  /*3800*/  @!P4 IMAD.MOV R105, RZ, RZ, -R105 ;  /* 0x000000ffff69c224 */ /* 0x000fe200078e0a69 */
[----:B--2---:R-:W-:Y:S01]  /*3810*/  IADD3 R74, P2, PT, R28, UR10, RZ ;  /* 0x0000000a1c4a7c10 */ /* 0x004fe2000ff5e0ff */
[----:B------:R-:W-:Y:S01]  /*3820*/  @!P5 IMAD.MOV R107, RZ, RZ, -R107 ;  /* 0x000000ffff6bd224 */ /* 0x000fe200078e0a6b */
[C---:B------:R-:W-:Y:S01]  /*3830*/  SEL R53, R48.reuse, R9, !P3 ;  /* 0x0000000930357207 */ /* 0x040fe20005800000 */
[----:B------:R-:W-:Y:S01]  /*3840*/  @!P0 IMAD.MOV R111, RZ, RZ, -R111 ;  /* 0x000000ffff6f8224 */ /* 0x000fe200078e0a6f */
[----:B------:R-:W-:Y:S01]  /*3850*/  SEL R61, R48, R16, !P3 ;  /* 0x00000010303d7207 */ /* 0x000fe20005800000 */
[----:B------:R-:W-:Y:S01]  /*3860*/  IMAD R78, R58, UR5, RZ ;  /* 0x000000053a4e7c24 */ /* 0x000fe2000f8e02ff */
[----:B------:R-:W-:Y:S01]  /*3870*/  R2UR UR15, R74 ;  /* 0x000000004a0f72ca */ /* 0x000fe200000e0000 */
[----:B------:R-:W-:Y:S01]  /*3880*/  IMAD R74, R57, UR5, RZ ;  /* 0x00000005394a7c24 */ /* 0x000fe2000f8e02ff */
[C---:B------:R-:W-:Y:S01]  /*3890*/  SEL R50, R48.reuse, R11, !P3 ;  /* 0x0000000b30327207 */ /* 0x040fe20005800000 */
[----:B------:R-:W-:Y:S01]  /*38a0*/  IMAD R84, R63, UR5, RZ ;  /* 0x000000053f547c24 */ /* 0x000fe2000f8e02ff */
[C---:B------:R-:W-:Y:S01]  /*38b0*/  SEL R30, R48.reuse, R30, !P3 ;  /* 0x0000001e301e7207 */ /* 0x040fe20005800000 */
[----:B------:R-:W-:Y:S01]  /*38c0*/  IMAD R53, R53, UR5, RZ ;  /* 0x0000000535357c24 */ /* 0x000fe2000f8e02ff */
[----:B------:R-:W-:Y:S01]  /*38d0*/  SEL R119, R48, R71, !P3 ;  /* 0x0000004730777207 */ /* 0x000fe20005800000 */
[----:B------:R-:W-:Y:S01]  /*38e0*/  @!P6 IMAD.MOV R109, RZ, RZ, -R109 ;  /* 0x000000ffff6de224 */ /* 0x000fe200078e0a6d */
[----:B------:R-:W-:Y:S01]  /*38f0*/  IADD3 R71, P0, PT, R39, UR10, RZ ;  /* 0x0000000a27477c10 */ /* 0x000fe2000ff1e0ff */
[----:B------:R-:W-:Y:S01]  /*3900*/  IMAD R82, R61, UR5, RZ ;  /* 0x000000053d527c24 */ /* 0x000fe2000f8e02ff */
[----:B------:R-:W-:Y:S01]  /*3910*/  IADD3 R57, P5, PT, R72, UR8, RZ ;  /* 0x0000000848397c10 */ /* 0x000fe2000ffbe0ff */
[----:B------:R-:W-:Y:S01]  /*3920*/  IMAD R30, R30, UR5, RZ ;  /* 0x000000051e1e7c24 */ /* 0x000fe2000f8e02ff */
[----:B------:R-:W-:Y:S01]  /*3930*/  SHF.R.S32.HI R63, RZ, 0x1f, R49 ;  /* 0x0000001fff3f7819 */ /* 0x000fe20000011431 */
[----:B------:R-:W-:Y:S01]  /*3940*/  IMAD R50, R50, UR5, RZ ;  /* 0x0000000532327c24 */ /* 0x000fe2000f8e02ff */
[----:B------:R-:W-:Y:S01]  /*3950*/  IADD3 R58, P4, PT, R49, UR10, RZ ;  /* 0x0000000a313a7c10 */ /* 0x000fe2000ff9e0ff */
[----:B------:R-:W-:Y:S01]  /*3960*/  IMAD R119, R119, UR5, RZ ;  /* 0x0000000577777c24 */ /* 0x000fe2000f8e02ff */
[----:B------:R-:W-:Y:S01]  /*3970*/  SEL R65, R48, R20, !P3 ;  /* 0x0000001430417207 */ /* 0x000fe20005800000 */
[----:B------:R-:W-:Y:S01]  /*3980*/  IMAD R60, R60, UR73, RZ ;  /* 0x000000493c3c7c24 */ /* 0x000fe2000f8e02ff */
[C---:B------:R-:W-:Y:S01]  /*3990*/  SEL R66, R48.reuse, R19, !P3 ;  /* 0x0000001330427207 */ /* 0x040fe20005800000 */
[----:B------:R-:W-:Y:S01]  /*39a0*/  IMAD R59, R59, UR74, RZ ;  /* 0x0000004a3b3b7c24 */ /* 0x000fe2000f8e02ff */
[C---:B------:R-:W-:Y:S01]  /*39b0*/  SEL R54, R48.reuse, R12, !P3 ;  /* 0x0000000c30367207 */ /* 0x040fe20005800000 */
[----:B------:R-:W-:Y:S01]  /*39c0*/  IMAD R88, R65, UR5, RZ ;  /* 0x0000000541587c24 */ /* 0x000fe2000f8e02ff */
[----:B------:R-:W-:Y:S01]  /*39d0*/  SEL R38, R48, R38, !P3 ;  /* 0x0000002630267207 */ /* 0x000fe20005800000 */
[----:B------:R-:W-:Y:S01]  /*39e0*/  IMAD R90, R66, UR5, RZ ;  /* 0x00000005425a7c24 */ /* 0x000fe2000f8e02ff */
[----:B------:R-:W-:Y:S01]  /*39f0*/  R2UR UR13, R71 ;  /* 0x00000000470d72ca */ /* 0x000fe200000e0000 */
[----:B------:R-:W-:Y:S01]  /*3a00*/  IMAD R54, R54, UR5, RZ ;  /* 0x0000000536367c24 */ /* 0x000fe2000f8e02ff */
[----:B------:R-:W-:Y:S01]  /*3a10*/  LEA.HI.X.SX32 R61, R72, UR9, 0x1, P5 ;  /* 0x00000009483d7c11 */ /* 0x000fe2000a8f0eff */
[----:B------:R-:W-:Y:S01]  /*3a20*/  IMAD R122, R38, UR5, RZ ;  /* 0x00000005267a7c24 */ /* 0x000fe2000f8e02ff */
[----:B------:R-:W-:-:S02]  /*3a30*/  IADD3.X R63, PT, PT, R63, UR11, RZ, P4, !PT ;  /* 0x0000000b3f3f7c10 */ /* 0x000fc4000a7fe4ff */
[C---:B------:R-:W-:Y:S02]  /*3a40*/  SEL R29, R48.reuse, R29, !P3 ;  /* 0x0000001d301d7207 */ /* 0x040fe40005800000 */
[----:B------:R-:W-:Y:S02]  /*3a50*/  SHF.R.S32.HI R71, RZ, 0x1f, R53 ;  /* 0x0000001fff477819 */ /* 0x000fe40000011435 */
[----:B------:R-:W-:Y:S01]  /*3a60*/  IADD3 R72, P4, PT, R53, UR10, RZ ;  /* 0x0000000a35487c10 */ /* 0x000fe2000ff9e0ff */
[----:B------:R-:W-:Y:S01]  /*3a70*/  IMAD R29, R29, UR5, RZ ;  /* 0x000000051d1d7c24 */ /* 0x000fe2000f8e02ff */
[C---:B------:R-:W-:Y:S02]  /*3a80*/  SEL R51, R48.reuse, R10, !P3 ;  /* 0x0000000a30337207 */ /* 0x040fe40005800000 */
[C---:B------:R-:W-:Y:S02]  /*3a90*/  SEL R52, R48.reuse, R8, !P3 ;  /* 0x0000000830347207 */ /* 0x040fe40005800000 */
[C---:B------:R-:W-:Y:S01]  /*3aa0*/  SEL R55, R48.reuse, R13, !P3 ;  /* 0x0000000d30377207 */ /* 0x040fe20005800000 */
[----:B------:R-:W-:Y:S01]  /*3ab0*/  IMAD R51, R51, UR5, RZ ;  /* 0x0000000533337c24 */ /* 0x000fe2000f8e02ff */
[----:B------:R-:W-:Y:S01]  /*3ac0*/  SEL R64, R48, R17, !P3 ;  /* 0x0000001130407207 */ /* 0x000fe20005800000 */
[----:B------:R-:W-:Y:S01]  /*3ad0*/  IMAD R52, R52, UR5, RZ ;  /* 0x0000000534347c24 */ /* 0x000fe2000f8e02ff */
        /* <DEDUP_REMOVED lines=74> */
[C---:B------:R-:W-:Y:S01]  /*3f80*/  SEL R9, R48.reuse, R103, !P3 ;  /* 0x0000006730097207 */ /* 0x040fe20005800000 */
[----:B------:R-:W-:Y:S01]  /*3f90*/  IMAD R5, R5, UR5, RZ ;  /* 0x0000000505057c24 */ /* 0x000fe2000f8e02ff */
[----:B------:R-:W-:-:S02]  /*3fa0*/  SEL R4, R48, R105, !P3 ;  /* 0x0000006930047207 */ /* 0x000fc40005800000 */
[C---:B------:R-:W-:Y:S02]  /*3fb0*/  SEL R8, R48.reuse, R107, !P3 ;  /* 0x0000006b30087207 */ /* 0x040fe40005800000 */
[----:B------:R-:W-:Y:S01]  /*3fc0*/  SEL R7, R48, R109, !P3 ;  /* 0x0000006d30077207 */ /* 0x000fe20005800000 */
[----:B------:R-:W-:Y:S01]  /*3fd0*/  IMAD R4, R4, UR5, RZ ;  /* 0x0000000504047c24 */ /* 0x000fe2000f8e02ff */
[C---:B------:R-:W-:Y:S02]  /*3fe0*/  SEL R13, R48.reuse, R111, !P3 ;  /* 0x0000006f300d7207 */ /* 0x040fe40005800000 */
[C---:B------:R-:W-:Y:S02]  /*3ff0*/  SEL R14, R48.reuse, R113, !P3 ;  /* 0x00000071300e7207 */ /* 0x040fe40005800000 */
[----:B------:R-:W-:Y:S01]  /*4000*/  SEL R16, R48, R115, !P3 ;  /* 0x0000007330107207 */ /* 0x000fe20005800000 */
[----:B------:R-:W-:Y:S01]  /*4010*/  IMAD R13, R13, UR5, RZ ;  /* 0x000000050d0d7c24 */ /* 0x000fe2000f8e02ff */
[----:B------:R-:W-:Y:S01]  /*4020*/  IADD3 R73, P1, PT, R30, UR10, RZ ;  /* 0x0000000a1e497c10 */ /* 0x000fe2000ff3e0ff */
[----:B------:R-:W-:Y:S01]  /*4030*/  IMAD R14, R14, UR5, RZ ;  /* 0x000000050e0e7c24 */ /* 0x000fe2000f8e02ff */
[----:B------:R-:W-:Y:S01]  /*4040*/  SHF.R.S32.HI R65, RZ, 0x1f, R50 ;  /* 0x0000001fff417819 */ /* 0x000fe20000011432 */
[----:B------:R-:W-:Y:S01]  /*4050*/  IMAD R16, R16, UR5, RZ ;  /* 0x0000000510107c24 */ /* 0x000fe2000f8e02ff */
[----:B------:R-:W-:-:S02]  /*4060*/  IADD3 R66, P3, PT, R50, UR10, RZ ;  /* 0x0000000a32427c10 */ /* 0x000fc4000ff7e0ff */
[----:B------:R-:W-:Y:S02]  /*4070*/  SHF.R.S32.HI R79, RZ, 0x1f, R78 ;  /* 0x0000001fff4f7819 */ /* 0x000fe4000001144e */
[----:B------:R-:W-:Y:S02]  /*4080*/  IADD3.X R71, PT, PT, R71, UR11, RZ, P4, !PT ;  /* 0x0000000b47477c10 */ /* 0x000fe4000a7fe4ff */
[----:B------:R-:W-:Y:S02]  /*4090*/  IADD3 R78, P4, PT, R78, UR10, RZ ;  /* 0x0000000a4e4e7c10 */ /* 0x000fe4000ff9e0ff */
[----:B------:R-:W-:Y:S02]  /*40a0*/  SHF.R.S32.HI R38, RZ, 0x1f, R28 ;  /* 0x0000001fff267819 */ /* 0x000fe4000001141c */
[----:B------:R-:W-:Y:S02]  /*40b0*/  R2UR UR14, R73 ;  /* 0x00000000490e72ca */ /* 0x000fe400000e0000 */
[----:B------:R-:W-:-:S02]  /*40c0*/  IADD3.X R65, PT, PT, R65, UR11, RZ, P3, !PT ;  /* 0x0000000b41417c10 */ /* 0x000fc40009ffe4ff */
[----:B------:R-:W-:Y:S02]  /*40d0*/  SHF.R.S32.HI R73, RZ, 0x1f, R54 ;  /* 0x0000001fff497819 */ /* 0x000fe40000011436 */
[----:B------:R-:W-:Y:S02]  /*40e0*/  IADD3 R76, P3, PT, R54, UR10, RZ ;  /* 0x0000000a364c7c10 */ /* 0x000fe4000ff7e0ff */
[----:B------:R-:W-:Y:S02]  /*40f0*/  SHF.R.S32.HI R87, RZ, 0x1f, R88 ;  /* 0x0000001fff577819 */ /* 0x000fe40000011458 */
[----:B------:R-:W-:Y:S02]  /*4100*/  IADD3.X R79, PT, PT, R79, UR11, RZ, P4, !PT ;  /* 0x0000000b4f4f7c10 */ /* 0x000fe4000a7fe4ff */
[----:B------:R-:W-:Y:S02]  /*4110*/  IADD3.X R38, PT, PT, R38, UR11, RZ, P2, !PT ;  /* 0x0000000b26267c10 */ /* 0x000fe400097fe4ff */
[----:B------:R-:W-:-:S02]  /*4120*/  IADD3 R88, P4, PT, R88, UR10, RZ ;  /* 0x0000000a58587c10 */ /* 0x000fc4000ff9e0ff */
[----:B------:R-:W-:Y:S02]  /*4130*/  SHF.R.S32.HI R107, RZ, 0x1f, R29 ;  /* 0x0000001fff6b7819 */ /* 0x000fe4000001141d */
[----:B------:R-:W-:Y:S02]  /*4140*/  IADD3 R106, P2, PT, R29, UR10, RZ ;  /* 0x0000000a1d6a7c10 */ /* 0x000fe4000ff5e0ff */
[----:B------:R-:W-:Y:S02]  /*4150*/  SHF.R.S32.HI R81, RZ, 0x1f, R82 ;  /* 0x0000001fff517819 */ /* 0x000fe40000011452 */
[----:B------:R-:W-:Y:S02]  /*4160*/  IADD3.X R73, PT, PT, R73, UR11, RZ, P3, !PT ;  /* 0x0000000b49497c10 */ /* 0x000fe40009ffe4ff */
[----:B------:R-:W-:Y:S02]  /*4170*/  IADD3 R82, P3, PT, R82, UR10, RZ ;  /* 0x0000000a52527c10 */ /* 0x000fe4000ff7e0ff */
[----:B------:R-:W-:-:S02]  /*4180*/  SHF.R.S32.HI R95, RZ, 0x1f, R96 ;  /* 0x0000001fff5f7819 */ /* 0x000fc40000011460 */
[----:B------:R-:W-:Y:S02]  /*4190*/  IADD3.X R87, PT, PT, R87, UR11, RZ, P4, !PT ;  /* 0x0000000b57577c10 */ /* 0x000fe4000a7fe4ff */
[----:B------:R-:W-:Y:S02]  /*41a0*/  IADD3.X R107, PT, PT, R107, UR11, RZ, P2, !PT ;  /* 0x0000000b6b6b7c10 */ /* 0x000fe400097fe4ff */
[----:B------:R-:W-:Y:S02]  /*41b0*/  SHF.R.S32.HI R69, RZ, 0x1f, R52 ;  /* 0x0000001fff457819 */ /* 0x000fe40000011434 */
[----:B------:R-:W-:Y:S02]  /*41c0*/  IADD3 R70, P5, PT, R52, UR10, RZ ;  /* 0x0000000a34467c10 */ /* 0x000fe4000ffbe0ff */
[----:B------:R-:W-:Y:S02]  /*41d0*/  IADD3 R96, P4, PT, R96, UR10, RZ ;  /* 0x0000000a60607c10 */ /* 0x000fe4000ff9e0ff */
[----:B------:R-:W-:-:S02]  /*41e0*/  SHF.R.S32.HI R117, RZ, 0x1f, R32 ;  /* 0x0000001fff757819 */ /* 0x000fc40000011420 */
[----:B------:R-:W-:Y:S02]  /*41f0*/  IADD3 R110, P2, PT, R32, UR10, RZ ;  /* 0x0000000a206e7c10 */ /* 0x000fe4000ff5e0ff */
[----:B------:R-:W-:Y:S02]  /*4200*/  SHF.R.S32.HI R89, RZ, 0x1f, R90 ;  /* 0x0000001fff597819 */ /* 0x000fe4000001145a */
[----:B------:R-:W-:Y:S02]  /*4210*/  IADD3.X R81, PT, PT, R81, UR11, RZ, P3, !PT ;  /* 0x0000000b51517c10 */ /* 0x000fe40009ffe4ff */
[----:B------:R-:W-:Y:S02]  /*4220*/  SHF.R.S32.HI R77, RZ, 0x1f, R74 ;  /* 0x0000001fff4d7819 */ /* 0x000fe4000001144a */
[----:B------:R-:W-:Y:S02]  /*4230*/  IADD3.X R69, PT, PT, R69, UR11, RZ, P5, !PT ;  /* 0x0000000b45457c10 */ /* 0x000fe4000affe4ff */
[----:B------:R-:W-:-:S02]  /*4240*/  IADD3 R90, P3, PT, R90, UR10, RZ ;  /* 0x0000000a5a5a7c10 */ /* 0x000fc4000ff7e0ff */
[----:B------:R-:W-:Y:S02]  /*4250*/  IADD3.X R95, PT, PT, R95, UR11, RZ, P4, !PT ;  /* 0x0000000b5f5f7c10 */ /* 0x000fe4000a7fe4ff */
[----:B------:R-:W-:Y:S02]  /*4260*/  SHF.R.S32.HI R37, RZ, 0x1f, R30 ;  /* 0x0000001fff257819 */ /* 0x000fe4000001141e */
[----:B------:R-:W-:Y:S02]  /*4270*/  IADD3.X R117, PT, PT, R117, UR11, RZ, P2, !PT ;  /* 0x0000000b75757c10 */ /* 0x000fe400097fe4ff */
[----:B------:R-:W-:Y:S02]  /*4280*/  IADD3 R74, P5, PT, R74, UR10, RZ ;  /* 0x0000000a4a4a7c10 */ /* 0x000fe4000ffbe0ff */
[----:B------:R-:W-:Y:S02]  /*4290*/  SHF.R.S32.HI R103, RZ, 0x1f, R26 ;  /* 0x0000001fff677819 */ /* 0x000fe4000001141a */
[----:B------:R-:W-:-:S02]  /*42a0*/  IADD3 R104, P4, PT, R26, UR10, RZ ;  /* 0x0000000a1a687c10 */ /* 0x000fc4000ff9e0ff */
[----:B------:R-:W-:Y:S02]  /*42b0*/  SHF.R.S32.HI R123, RZ, 0x1f, R34 ;  /* 0x0000001fff7b7819 */ /* 0x000fe40000011422 */
[----:B------:R-:W-:Y:S02]  /*42c0*/  IADD3 R114, P2, PT, R34, UR10, RZ ;  /* 0x0000000a22727c10 */ /* 0x000fe4000ff5e0ff */
[----:B------:R-:W-:Y:S02]  /*42d0*/  IADD3.X R89, PT, PT, R89, UR11, RZ, P3, !PT ;  /* 0x0000000b59597c10 */ /* 0x000fe40009ffe4ff */
[----:B------:R-:W-:Y:S02]  /*42e0*/  IADD3.X R37, PT, PT, R37, UR11, RZ, P1, !PT ;  /* 0x0000000b25257c10 */ /* 0x000fe40008ffe4ff */
[----:B------:R-:W-:Y:S02]  /*42f0*/  IADD3.X R77, PT, PT, R77, UR11, RZ, P5, !PT ;  /* 0x0000000b4d4d7c10 */ /* 0x000fe4000affe4ff */
[----:B------:R-:W-:-:S02]  /*4300*/  SHF.R.S32.HI R97, RZ, 0x1f, R25 ;  /* 0x0000001fff617819 */ /* 0x000fc40000011419 */
[----:B------:R-:W-:Y:S02]  /*4310*/  IADD3 R98, P3, PT, R25, UR10, RZ ;  /* 0x0000000a19627c10 */ /* 0x000fe4000ff7e0ff */
[----:B------:R-:W-:Y:S02]  /*4320*/  IADD3.X R103, PT, PT, R103, UR11, RZ, P4, !PT ;  /* 0x0000000b67677c10 */ /* 0x000fe4000a7fe4ff */
[----:B------:R-:W-:Y:S02]  /*4330*/  SHF.R.S32.HI R111, RZ, 0x1f, R31 ;  /* 0x0000001fff6f7819 */ /* 0x000fe4000001141f */
[----:B------:R-:W-:Y:S02]  /*4340*/  IADD3 R108, P1, PT, R31, UR10, RZ ;  /* 0x0000000a1f6c7c10 */ /* 0x000fe4000ff3e0ff */
[----:B------:R-:W-:Y:S02]  /*4350*/  IADD3.X R123, PT, PT, R123, UR11, RZ, P2, !PT ;  /* 0x0000000b7b7b7c10 */ /* 0x000fe400097fe4ff */
[----:B------:R-:W-:-:S02]  /*4360*/  SHF.R.S32.HI R85, RZ, 0x1f, R64 ;  /* 0x0000001fff557819 */ /* 0x000fc40000011440 */
[----:B------:R-:W-:Y:S01]  /*4370*/  IADD3 R86, P5, PT, R64, UR10, RZ ;  /* 0x0000000a40567c10 */ /* 0x000fe2000ffbe0ff */
[C---:B------:R-:W-:Y:S01]  /*4380*/  IMAD.SHL.U32 R64, R56.reuse, 0x20, RZ ;  /* 0x0000002038407824 */ /* 0x040fe200078e00ff */
[----:B------:R-:W-:Y:S01]  /*4390*/  IADD3 R25, P4, PT, R43, UR10, RZ ;  /* 0x0000000a2b197c10 */ /* 0x000fe2000ff9e0ff */
[----:B------:R-:W-:Y:S01]  /*43a0*/  IMAD.SHL.U32 R56, R56, 0x2, RZ ;  /* 0x0000000238387824 */ /* 0x000fe200078e00ff */
[----:B------:R-:W-:Y:S02]  /*43b0*/  SHF.R.S32.HI R109, RZ, 0x1f, R36 ;  /* 0x0000001fff6d7819 */ /* 0x000fe40000011424 */
[----:B------:R-:W-:Y:S02]  /*43c0*/  IADD3 R118, P2, PT, R36, UR10, RZ ;  /* 0x0000000a24767c10 */ /* 0x000fe4000ff5e0ff */
[----:B------:R-:W-:Y:S02]  /*43d0*/  SHF.R.S32.HI R67, RZ, 0x1f, R51 ;  /* 0x0000001fff437819 */ /* 0x000fe40000011433 */
[----:B------:R-:W-:-:S02]  /*43e0*/  IADD3 R68, P6, PT, R51, UR10, RZ ;  /* 0x0000000a33447c10 */ /* 0x000fc4000ffde0ff */
[----:B------:R-:W-:Y:S02]  /*43f0*/  CS2R R50, SRZ ;  /* 0x0000000000327805 */ /* 0x000fe4000001ff00 */
[----:B------:R-:W-:Y:S02]  /*4400*/  IADD3.X R111, PT, PT, R111, UR11, RZ, P1, !PT ;  /* 0x0000000b6f6f7c10 */ /* 0x000fe40008ffe4ff */
[----:B------:R-:W-:Y:S02]  /*4410*/  SHF.R.S32.HI R93, RZ, 0x1f, R94 ;  /* 0x0000001fff5d7819 */ /* 0x000fe4000001145e */
[----:B------:R-:W-:Y:S02]  /*4420*/  IADD3.X R85, PT, PT, R85, UR11, RZ, P5, !PT ;  /* 0x0000000b55557c10 */ /* 0x000fe4000affe4ff */
[----:B------:R-:W-:Y:S02]  /*4430*/  R2UR UR17, R25 ;  /* 0x00000000191172ca */ /* 0x000fe400000e0000 */
[----:B------:R-:W-:-:S02]  /*4440*/  SHF.R.S32.HI R121, RZ, 0x1f, R33 ;  /* 0x0000001fff797819 */ /* 0x000fc40000011421 */
[----:B------:R-:W-:Y:S02]  /*4450*/  IADD3 R112, P1, PT, R33, UR10, RZ ;  /* 0x0000000a21707c10 */ /* 0x000fe4000ff3e0ff */
[----:B------:R-:W-:Y:S02]  /*4460*/  IADD3.X R109, PT, PT, R109, UR11, RZ, P2, !PT ;  /* 0x0000000b6d6d7c10 */ /* 0x000fe400097fe4ff */
[----:B------:R-:W-:Y:S02]  /*4470*/  IADD3.X R67, PT, PT, R67, UR11, RZ, P6, !PT ;  /* 0x0000000b43437c10 */ /* 0x000fe4000b7fe4ff */
[----:B------:R-:W-:Y:S02]  /*4480*/  IADD3 R94, P5, PT, R94, UR10, RZ ;  /* 0x0000000a5e5e7c10 */ /* 0x000fe4000ffbe0ff */
[----:B------:R-:W-:Y:S02]  /*4490*/  IADD3 R25, P2, PT, R44, UR10, RZ ;  /* 0x0000000a2c197c10 */ /* 0x000fe4000ff5e0ff */
[----:B------:R-:W-:-:S02]  /*44a0*/  SHF.R.S32.HI R36, RZ, 0x1f, R39 ;  /* 0x0000001fff247819 */ /* 0x000fc40000011427 */
[----:B------:R-:W-:Y:S02]  /*44b0*/  SHF.R.S32.HI R75, RZ, 0x1f, R55 ;  /* 0x0000001fff4b7819 */ /* 0x000fe40000011437 */
[----:B------:R-:W-:Y:S02]  /*44c0*/  IADD3 R80, P6, PT, R55, UR10, RZ ;  /* 0x0000000a37507c10 */ /* 0x000fe4000ffde0ff */
[----:B------:R-:W-:Y:S02]  /*44d0*/  IADD3.X R121, PT, PT, R121, UR11, RZ, P1, !PT ;  /* 0x0000000b79797c10 */ /* 0x000fe40008ffe4ff */
[----:B------:R-:W-:Y:S02]  /*44e0*/  IADD3.X R93, PT, PT, R93, UR11, RZ, P5, !PT ;  /* 0x0000000b5d5d7c10 */ /* 0x000fe4000affe4ff */
[----:B------:R-:W-:Y:S02]  /*44f0*/  IADD3.X R97, PT, PT, R97, UR11, RZ, P3, !PT ;  /* 0x0000000b61617c10 */ /* 0x000fe40009ffe4ff */
[----:B------:R-:W-:-:S02]  /*4500*/  SHF.R.S32.HI R105, RZ, 0x1f, R35 ;  /* 0x0000001fff697819 */ /* 0x000fc40000011423 */
[----:B------:R-:W-:Y:S02]  /*4510*/  IADD3 R116, P1, PT, R35, UR10, RZ ;  /* 0x0000000a23747c10 */ /* 0x000fe4000ff3e0ff */
[----:B------:R-:W-:Y:S02]  /*4520*/  R2UR UR18, R25 ;  /* 0x00000000191272ca */ /* 0x000fe400000e0000 */
[----:B------:R-:W-:Y:S02]  /*4530*/  IADD3.X R36, PT, PT, R36, UR11, RZ, P0, !PT ;  /* 0x0000000b24247c10 */ /* 0x000fe400087fe4ff */
[----:B------:R-:W-:Y:S02]  /*4540*/  SHF.R.S32.HI R83, RZ, 0x1f, R84 ;  /* 0x0000001fff537819 */ /* 0x000fe40000011454 */
[----:B------:R-:W-:Y:S02]  /*4550*/  IADD3.X R75, PT, PT, R75, UR11, RZ, P6, !PT ;  /* 0x0000000b4b4b7c10 */ /* 0x000fe4000b7fe4ff */
[----:B------:R-:W-:-:S02]  /*4560*/  SHF.R.S32.HI R101, RZ, 0x1f, R27 ;  /* 0x0000001fff657819 */ /* 0x000fc4000001141b */
[----:B------:R-:W-:Y:S02]  /*4570*/  IADD3 R102, P5, PT, R27, UR10, RZ ;  /* 0x0000000a1b667c10 */ /* 0x000fe4000ffbe0ff */
[----:B------:R-:W-:Y:S02]  /*4580*/  IADD3 R48, P3, PT, R40, UR10, RZ ;  /* 0x0000000a28307c10 */ /* 0x000fe4000ff7e0ff */
[----:B------:R-:W-:Y:S02]  /*4590*/  IADD3 R25, P0, PT, R46, UR10, RZ ;  /* 0x0000000a2e197c10 */ /* 0x000fe4000ff1e0ff */
[----:B------:R-:W-:Y:S02]  /*45a0*/  SHF.R.S32.HI R35, RZ, 0x1f, R40 ;  /* 0x0000001fff237819 */ /* 0x000fe40000011428 */
[----:B------:R-:W-:Y:S02]  /*45b0*/  IADD3 R84, P6, PT, R84, UR10, RZ ;  /* 0x0000000a54547c10 */ /* 0x000fe4000ffde0ff */
[----:B------:R-:W-:-:S02]  /*45c0*/  IADD3.X R101, PT, PT, R101, UR11, RZ, P5, !PT ;  /* 0x0000000b65657c10 */ /* 0x000fc4000affe4ff */
[----:B------:R-:W-:Y:S02]  /*45d0*/  SHF.R.S32.HI R113, RZ, 0x1f, R120 ;  /* 0x0000001fff717819 */ /* 0x000fe40000011478 */
[----:B------:R-:W-:Y:S02]  /*45e0*/  IADD3.X R105, PT, PT, R105, UR11, RZ, P1, !PT ;  /* 0x0000000b69697c10 */ /* 0x000fe40008ffe4ff */
[----:B------:R-:W-:Y:S02]  /*45f0*/  R2UR UR20, R25 ;  /* 0x00000000191472ca */ /* 0x000fe400000e0000 */
[----:B------:R-:W-:Y:S02]  /*4600*/  IADD3.X R35, PT, PT, R35, UR11, RZ, P3, !PT ;  /* 0x0000000b23237c10 */ /* 0x000fe40009ffe4ff */
[----:B------:R-:W-:Y:S02]  /*4610*/  SHF.R.S32.HI R91, RZ, 0x1f, R92 ;  /* 0x0000001fff5b7819 */ /* 0x000fe4000001145c */
[----:B------:R-:W-:-:S02]  /*4620*/  IADD3.X R83, PT, PT, R83, UR11, RZ, P6, !PT ;  /* 0x0000000b53537c10 */ /* 0x000fc4000b7fe4ff */
[----:B------:R-:W-:Y:S02]  /*4630*/  IADD3 R26, P5, PT, R42, UR10, RZ ;  /* 0x0000000a2a1a7c10 */ /* 0x000fe4000ffbe0ff */
[----:B------:R-:W-:Y:S02]  /*4640*/  IADD3 R120, P1, PT, R120, UR10, RZ ;  /* 0x0000000a78787c10 */ /* 0x000fe4000ff3e0ff */
[----:B------:R-:W-:Y:S02]  /*4650*/  IADD3 R25, P3, PT, R47, UR10, RZ ;  /* 0x0000000a2f197c10 */ /* 0x000fe4000ff7e0ff */
[----:B------:R-:W-:Y:S01]  /*4660*/  SHF.R.S32.HI R33, RZ, 0x1f, R42 ;  /* 0x0000001fff217819 */ /* 0x000fe2000001142a */
[----:B------:R-:W-:Y:S01]  /*4670*/  IMAD R42, R7, UR5, RZ ;  /* 0x00000005072a7c24 */ /* 0x000fe2000f8e02ff */
[----:B------:R-:W-:Y:S02]  /*4680*/  IADD3 R92, P6, PT, R92, UR10, RZ ;  /* 0x0000000a5c5c7c10 */ /* 0x000fe4000ffde0ff */
[----:B------:R-:W-:-:S02]  /*4690*/  SHF.R.S32.HI R115, RZ, 0x1f, R122 ;  /* 0x0000001fff737819 */ /* 0x000fc4000001147a */
[----:B------:R-:W-:Y:S02]  /*46a0*/  IADD3.X R113, PT, PT, R113, UR11, RZ, P1, !PT ;  /* 0x0000000b71717c10 */ /* 0x000fe40008ffe4ff */
[----:B------:R-:W-:Y:S02]  /*46b0*/  R2UR UR21, R25 ;  /* 0x00000000191572ca */ /* 0x000fe400000e0000 */
[----:B------:R-:W-:Y:S02]  /*46c0*/  IADD3.X R33, PT, PT, R33, UR11, RZ, P5, !PT ;  /* 0x0000000b21217c10 */ /* 0x000fe4000affe4ff */
[----:B------:R-:W-:Y:S02]  /*46d0*/  SHF.R.S32.HI R99, RZ, 0x1f, R100 ;  /* 0x0000001fff637819 */ /* 0x000fe40000011464 */
[----:B------:R-:W-:Y:S02]  /*46e0*/  IADD3.X R91, PT, PT, R91, UR11, RZ, P6, !PT ;  /* 0x0000000b5b5b7c10 */ /* 0x000fe4000b7fe4ff */
[----:B------:R-:W-:-:S02]  /*46f0*/  IADD3 R122, P1, PT, R122, UR10, RZ ;  /* 0x0000000a7a7a7c10 */ /* 0x000fc4000ff3e0ff */
[----:B------:R-:W-:Y:S02]  /*4700*/  IADD3 R25, P5, PT, R124, UR10, RZ ;  /* 0x0000000a7c197c10 */ /* 0x000fe4000ffbe0ff */
[----:B------:R-:W-:Y:S02]  /*4710*/  SHF.R.S32.HI R32, RZ, 0x1f, R43 ;  /* 0x0000001fff207819 */ /* 0x000fe4000001142b */
[----:B------:R-:W-:Y:S02]  /*4720*/  IADD3 R100, P6, PT, R100, UR10, RZ ;  /* 0x0000000a64647c10 */ /* 0x000fe4000ffde0ff */
[----:B------:R-:W-:Y:S02]  /*4730*/  R2UR UR16, R26 ;  /* 0x000000001a1072ca */ /* 0x000fe400000e0000 */
[----:B------:R-:W-:Y:S02]  /*4740*/  IADD3.X R115, PT, PT, R115, UR11, RZ, P1, !PT ;  /* 0x0000000b73737c10 */ /* 0x000fe40008ffe4ff */
[----:B------:R-:W-:-:S02]  /*4750*/  R2UR UR23, R25 ;  /* 0x00000000191772ca */ /* 0x000fc400000e0000 */
[----:B------:R-:W-:Y:S02]  /*4760*/  IADD3.X R32, PT, PT, R32, UR11, RZ, P4, !PT ;  /* 0x0000000b20207c10 */ /* 0x000fe4000a7fe4ff */
[----:B------:R-:W-:Y:S02]  /*4770*/  IADD3.X R99, PT, PT, R99, UR11, RZ, P6, !PT ;  /* 0x0000000b63637c10 */ /* 0x000fe4000b7fe4ff */
[----:B------:R-:W-:Y:S02]  /*4780*/  IADD3 R26, P1, PT, R45, UR10, RZ ;  /* 0x0000000a2d1a7c10 */ /* 0x000fe4000ff3e0ff */
[----:B------:R-:W-:Y:S02]  /*4790*/  IADD3 R25, P4, PT, R24, UR10, RZ ;  /* 0x0000000a18197c10 */ /* 0x000fe4000ff9e0ff */
[----:B------:R-:W-:Y:S02]  /*47a0*/  SHF.R.S32.HI R30, RZ, 0x1f, R45 ;  /* 0x0000001fff1e7819 */ /* 0x000fe4000001142d */
[----:B------:R-:W-:-:S02]  /*47b0*/  IADD3 R27, P6, PT, R41, UR10, RZ ;  /* 0x0000000a291b7c10 */ /* 0x000fc4000ffde0ff */
[----:B------:R-:W-:Y:S01]  /*47c0*/  SHF.R.S32.HI R34, RZ, 0x1f, R41 ;  /* 0x0000001fff227819 */ /* 0x000fe20000011429 */
[----:B------:R-:W-:Y:S01]  /*47d0*/  IMAD R41, R8, UR5, RZ ;  /* 0x0000000508297c24 */ /* 0x000fe2000f8e02ff */
[----:B------:R-:W-:Y:S02]  /*47e0*/  R2UR UR24, R25 ;  /* 0x00000000191872ca */ /* 0x000fe400000e0000 */
[----:B------:R-:W-:Y:S02]  /*47f0*/  IADD3.X R30, PT, PT, R30, UR11, RZ, P1, !PT ;  /* 0x0000000b1e1e7c10 */ /* 0x000fe40008ffe4ff */
[----:B------:R-:W-:Y:S02]  /*4800*/  R2UR UR19, R26 ;  /* 0x000000001a1372ca */ /* 0x000fe400000e0000 */
[----:B------:R-:W-:Y:S02]  /*4810*/  IADD3.X R34, PT, PT, R34, UR11, RZ, P6, !PT ;  /* 0x0000000b22227c10 */ /* 0x000fe4000b7fe4ff */
[----:B------:R-:W-:-:S02]  /*4820*/  IADD3 R25, P1, PT, R22, UR10, RZ ;  /* 0x0000000a16197c10 */ /* 0x000fc4000ff3e0ff */
[----:B------:R-:W-:Y:S02]  /*4830*/  SHF.R.S32.HI R29, RZ, 0x1f, R46 ;  /* 0x0000001fff1d7819 */ /* 0x000fe4000001142e */
[----:B------:R-:W-:Y:S02]  /*4840*/  IADD3 R26, P6, PT, R119, UR10, RZ ;  /* 0x0000000a771a7c10 */ /* 0x000fe4000ffde0ff */
[----:B------:R-:W-:Y:S02]  /*4850*/  SHF.R.S32.HI R31, RZ, 0x1f, R44 ;  /* 0x0000001fff1f7819 */ /* 0x000fe4000001142c */
[----:B------:R-:W-:Y:S02]  /*4860*/  CS2R R44, SRZ ;  /* 0x00000000002c7805 */ /* 0x000fe4000001ff00 */
[----:B------:R-:W-:Y:S02]  /*4870*/  R2UR UR9, R27 ;  /* 0x000000001b0972ca */ /* 0x000fe400000e0000 */
[----:B------:R-:W-:-:S02]  /*4880*/  R2UR UR26, R25 ;  /* 0x00000000191a72ca */ /* 0x000fc400000e0000 */
[----:B------:R-:W-:Y:S02]  /*4890*/  IADD3.X R29, PT, PT, R29, UR11, RZ, P0, !PT ;  /* 0x0000000b1d1d7c10 */ /* 0x000fe400087fe4ff */
[----:B------:R-:W-:Y:S02]  /*48a0*/  R2UR UR22, R26 ;  /* 0x000000001a1672ca */ /* 0x000fe400000e0000 */
[----:B------:R-:W-:Y:S02]  /*48b0*/  IADD3.X R31, PT, PT, R31, UR11, RZ, P2, !PT ;  /* 0x0000000b1f1f7c10 */ /* 0x000fe400097fe4ff */
[----:B------:R-:W-:Y:S02]  /*48c0*/  IADD3 R25, P0, PT, R21, UR10, RZ ;  /* 0x0000000a15197c10 */ /* 0x000fe4000ff1e0ff */
[----:B------:R-:W-:Y:S02]  /*48d0*/  SHF.R.S32.HI R27, RZ, 0x1f, R119 ;  /* 0x0000001fff1b7819 */ /* 0x000fe40000011477 */
[----:B------:R-:W-:-:S02]  /*48e0*/  IADD3 R26, P2, PT, R23, UR10, RZ ;  /* 0x0000000a171a7c10 */ /* 0x000fc4000ff5e0ff */
[----:B------:R-:W-:Y:S02]  /*48f0*/  SHF.R.S32.HI R28, RZ, 0x1f, R47 ;  /* 0x0000001fff1c7819 */ /* 0x000fe4000001142f */
[----:B------:R-:W-:Y:S02]  /*4900*/  CS2R R46, SRZ ;  /* 0x00000000002e7805 */ /* 0x000fe4000001ff00 */
[----:B------:R-:W-:Y:S02]  /*4910*/  R2UR UR27, R25 ;  /* 0x00000000191b72ca */ /* 0x000fe400000e0000 */
[----:B------:R-:W-:Y:S02]  /*4920*/  IADD3.X R27, PT, PT, R27, UR11, RZ, P6, !PT ;  /* 0x0000000b1b1b7c10 */ /* 0x000fe4000b7fe4ff */
[----:B------:R-:W-:Y:S02]  /*4930*/  R2UR UR25, R26 ;  /* 0x000000001a1972ca */ /* 0x000fe400000e0000 */
[----:B------:R-:W-:-:S02]  /*4940*/  IADD3.X R28, PT, PT, R28, UR11, RZ, P3, !PT ;  /* 0x0000000b1c1c7c10 */ /* 0x000fc40009ffe4ff */
[----:B------:R-:W-:Y:S02]  /*4950*/  IADD3 R25, P6, PT, R19, UR10, RZ ;  /* 0x0000000a13197c10 */ /* 0x000fe4000ffde0ff */
[----:B------:R-:W-:Y:S02]  /*4960*/  IADD3 R39, P3, PT, R20, UR10, RZ ;  /* 0x0000000a14277c10 */ /* 0x000fe4000ff7e0ff */
[----:B------:R-:W-:Y:S02]  /*4970*/  SHF.R.S32.HI R26, RZ, 0x1f, R124 ;  /* 0x0000001fff1a7819 */ /* 0x000fe4000001147c */
[----:B------:R-:W-:Y:S02]  /*4980*/  R2UR UR29, R25 ;  /* 0x00000000191d72ca */ /* 0x000fe400000e0000 */
[----:B------:R-:W-:Y:S02]  /*4990*/  R2UR UR28, R39 ;  /* 0x00000000271c72ca */ /* 0x000fe400000e0000 */
[----:B------:R-:W-:-:S02]  /*49a0*/  IADD3.X R26, PT, PT, R26, UR11, RZ, P5, !PT ;  /* 0x0000000b1a1a7c10 */ /* 0x000fc4000affe4ff */
[----:B------:R-:W-:Y:S02]  /*49b0*/  SHF.R.S32.HI R25, RZ, 0x1f, R24 ;  /* 0x0000001fff197819 */ /* 0x000fe40000011418 */
[----:B------:R-:W-:Y:S02]  /*49c0*/  IADD3 R39, P5, PT, R17, UR10, RZ ;  /* 0x0000000a11277c10 */ /* 0x000fe4000ffbe0ff */
[----:B------:R-:W-:Y:S02]  /*49d0*/  SHF.R.S32.HI R24, RZ, 0x1f, R23 ;  /* 0x0000001fff187819 */ /* 0x000fe40000011417 */
[----:B------:R-:W-:Y:S02]  /*49e0*/  R2UR UR30, R39 ;  /* 0x00000000271e72ca */ /* 0x000fe400000e0000 */
[----:B------:R-:W-:Y:S02]  /*49f0*/  IADD3.X R24, PT, PT, R24, UR11, RZ, P2, !PT ;  /* 0x0000000b18187c10 */ /* 0x000fe400097fe4ff */
[----:B------:R-:W-:-:S02]  /*4a00*/  IADD3 R39, P2, PT, R15, UR10, RZ ;  /* 0x0000000a0f277c10 */ /* 0x000fc4000ff5e0ff */
[----:B------:R-:W-:Y:S02]  /*4a10*/  SHF.R.S32.HI R23, RZ, 0x1f, R22 ;  /* 0x0000001fff177819 */ /* 0x000fe40000011416 */
[----:B------:R-:W-:Y:S02]  /*4a20*/  R2UR UR32, R39 ;  /* 0x00000000272072ca */ /* 0x000fe400000e0000 */
[----:B------:R-:W-:Y:S02]  /*4a30*/  IADD3.X R23, PT, PT, R23, UR11, RZ, P1, !PT ;  /* 0x0000000b17177c10 */ /* 0x000fe40008ffe4ff */
[----:B------:R-:W-:Y:S02]  /*4a40*/  SHF.R.S32.HI R22, RZ, 0x1f, R21 ;  /* 0x0000001fff167819 */ /* 0x000fe40000011415 */
[----:B------:R-:W-:Y:S02]  /*4a50*/  IADD3.X R25, PT, PT, R25, UR11, RZ, P4, !PT ;  /* 0x0000000b19197c10 */ /* 0x000fe4000a7fe4ff */
[----:B------:R-:W-:-:S02]  /*4a60*/  IADD3 R39, P1, PT, R6, UR10, RZ ;  /* 0x0000000a06277c10 */ /* 0x000fc4000ff3e0ff */
[----:B------:R-:W-:Y:S02]  /*4a70*/  SHF.R.S32.HI R21, RZ, 0x1f, R20 ;  /* 0x0000001fff157819 */ /* 0x000fe40000011414 */
[----:B------:R-:W-:Y:S02]  /*4a80*/  IADD3 R40, P4, PT, R18, UR10, RZ ;  /* 0x0000000a12287c10 */ /* 0x000fe4000ff9e0ff */
[----:B------:R-:W-:Y:S02]  /*4a90*/  R2UR UR33, R39 ;  /* 0x00000000272172ca */ /* 0x000fe400000e0000 */
[----:B------:R-:W-:Y:S02]  /*4aa0*/  IADD3.X R21, PT, PT, R21, UR11, RZ, P3, !PT ;  /* 0x0000000b15157c10 */ /* 0x000fe40009ffe4ff */
[----:B------:R-:W-:Y:S02]  /*4ab0*/  R2UR UR31, R40 ;  /* 0x00000000281f72ca */ /* 0x000fe400000e0000 */
[----:B------:R-:W-:-:S02]  /*4ac0*/  IADD3.X R22, PT, PT, R22, UR11, RZ, P0, !PT ;  /* 0x0000000b16167c10 */ /* 0x000fc400087fe4ff */
[----:B------:R-:W-:Y:S02]  /*4ad0*/  IADD3 R39, P3, PT, R11, UR10, RZ ;  /* 0x0000000a0b277c10 */ /* 0x000fe4000ff7e0ff */
[----:B------:R-:W-:Y:S02]  /*4ae0*/  IADD3 R40, P0, PT, R12, UR10, RZ ;  /* 0x0000000a0c287c10 */ /* 0x000fe4000ff1e0ff */
[----:B------:R-:W-:Y:S02]  /*4af0*/  SHF.R.S32.HI R20, RZ, 0x1f, R19 ;  /* 0x0000001fff147819 */ /* 0x000fe40000011413 */
[----:B------:R-:W-:Y:S01]  /*4b00*/  R2UR UR35, R39 ;  /* 0x00000000272372ca */ /* 0x000fe200000e0000 */
[----:B------:R-:W-:Y:S01]  /*4b10*/  IMAD R39, R10, UR5, RZ ;  /* 0x000000050a277c24 */ /* 0x000fe2000f8e02ff */
[----:B------:R-:W-:Y:S02]  /*4b20*/  SHF.R.S32.HI R12, RZ, 0x1f, R12 ;  /* 0x0000001fff0c7819 */ /* 0x000fe4000001140c */
[----:B------:R-:W-:Y:S01]  /*4b30*/  R2UR UR34, R40 ;  /* 0x00000000282272ca */ /* 0x000fe200000e0000 */
[----:B------:R-:W-:Y:S01]  /*4b40*/  IMAD R40, R9, UR5, RZ ;  /* 0x0000000509287c24 */ /* 0x000fe2000f8e02ff */
[----:B------:R-:W-:Y:S01]  /*4b50*/  IADD3.X R20, PT, PT, R20, UR11, RZ, P6, !PT ;  /* 0x0000000b14147c10 */ /* 0x000fe2000b7fe4ff */
[----:B------:R-:W-:Y:S01]  /*4b60*/  USHF.R.S32.HI UR5, URZ, 0x1f, UR4 ;  /* 0x0000001fff057899 */ /* 0x000fe20008011404 */
[----:B------:R-:W-:-:S02]  /*4b70*/  IADD3 R10, P6, PT, R5, UR10, RZ ;  /* 0x0000000a050a7c10 */ /* 0x000fc4000ffde0ff */
[----:B------:R-:W-:Y:S01]  /*4b80*/  SHF.R.S32.HI R19, RZ, 0x1f, R17 ;  /* 0x0000001fff137819 */ /* 0x000fe20000011411 */
[----:B------:R-:W-:Y:S01]  /*4b90*/  ULEA.HI UR4, UR5, UR4, URZ, 0x5 ;  /* 0x0000000405047291 */ /* 0x000fe2000f8f28ff */
[----:B------:R-:W-:Y:S02]  /*4ba0*/  SHF.R.S32.HI R18, RZ, 0x1f, R18 ;  /* 0x0000001fff127819 */ /* 0x000fe40000011412 */
[----:B------:R-:W-:Y:S01]  /*4bb0*/  SHF.R.S32.HI R17, RZ, 0x1f, R15 ;  /* 0x0000001fff117819 */ /* 0x000fe2000001140f */
[----:B------:R-:W-:Y:S01]  /*4bc0*/  USHF.R.S32.HI UR4, URZ, 0x5, UR4 ;  /* 0x00000005ff047899 */ /* 0x000fe20008011404 */
[----:B------:R-:W-:Y:S02]  /*4bd0*/  SHF.R.S32.HI R15, RZ, 0x1f, R6 ;  /* 0x0000001fff0f7819 */ /* 0x000fe40000011406 */
[----:B------:R-:W-:Y:S02]  /*4be0*/  IADD3.X R12, PT, PT, R12, UR11, RZ, P0, !PT ;  /* 0x0000000b0c0c7c10 */ /* 0x000fe400087fe4ff */
[----:B------:R-:W-:-:S02]  /*4bf0*/  IADD3 R6, P0, PT, R42, UR10, RZ ;  /* 0x0000000a2a067c10 */ /* 0x000fc4000ff1e0ff */
[----:B------:R-:W-:Y:S02]  /*4c00*/  SHF.R.S32.HI R11, RZ, 0x1f, R11 ;  /* 0x0000001fff0b7819 */ /* 0x000fe4000001140b */
[----:B------:R-:W-:Y:S02]  /*4c10*/  R2UR UR36, R10 ;  /* 0x000000000a2472ca */ /* 0x000fe400000e0000 */
[----:B------:R-:W-:Y:S02]  /*4c20*/  IADD3.X R19, PT, PT, R19, UR11, RZ, P5, !PT ;  /* 0x0000000b13137c10 */ /* 0x000fe4000affe4ff */
[----:B------:R-:W-:Y:S02]  /*4c30*/  IADD3.X R18, PT, PT, R18, UR11, RZ, P4, !PT ;  /* 0x0000000b12127c10 */ /* 0x000fe4000a7fe4ff */
[----:B------:R-:W-:Y:S02]  /*4c40*/  IADD3 R10, P5, PT, R39, UR10, RZ ;  /* 0x0000000a270a7c10 */ /* 0x000fe4000ffbe0ff */
[----:B------:R-:W-:-:S02]  /*4c50*/  IADD3 R9, P4, PT, R40, UR10, RZ ;  /* 0x0000000a28097c10 */ /* 0x000fc4000ff9e0ff */
[----:B------:R-:W-:Y:S02]  /*4c60*/  IADD3.X R15, PT, PT, R15, UR11, RZ, P1, !PT ;  /* 0x0000000b0f0f7c10 */ /* 0x000fe40008ffe4ff */
[----:B------:R-:W-:Y:S02]  /*4c70*/  IADD3.X R17, PT, PT, R17, UR11, RZ, P2, !PT ;  /* 0x0000000b11117c10 */ /* 0x000fe400097fe4ff */
[----:B------:R-:W-:Y:S02]  /*4c80*/  IADD3 R7, P1, PT, R41, UR10, RZ ;  /* 0x0000000a29077c10 */ /* 0x000fe4000ff3e0ff */
[----:B------:R-:W-:Y:S02]  /*4c90*/  R2UR UR41, R6 ;  /* 0x00000000062972ca */ /* 0x000fe400000e0000 */
[----:B------:R-:W-:Y:S02]  /*4ca0*/  IADD3.X R11, PT, PT, R11, UR11, RZ, P3, !PT ;  /* 0x0000000b0b0b7c10 */ /* 0x000fe40009ffe4ff */
[----:B------:R-:W-:-:S02]  /*4cb0*/  IADD3 R8, P2, PT, R4, UR10, RZ ;  /* 0x0000000a04087c10 */ /* 0x000fc4000ff5e0ff */
[----:B------:R-:W-:Y:S02]  /*4cc0*/  IADD3 R6, P3, PT, R13, UR10, RZ ;  /* 0x0000000a0d067c10 */ /* 0x000fe4000ff7e0ff */
[----:B------:R-:W-:Y:S02]  /*4cd0*/  R2UR UR37, R10 ;  /* 0x000000000a2572ca */ /* 0x000fe400000e0000 */
[----:B------:R-:W-:Y:S02]  /*4ce0*/  R2UR UR38, R9 ;  /* 0x00000000092672ca */ /* 0x000fe400000e0000 */
[----:B------:R-:W-:Y:S02]  /*4cf0*/  SHF.R.S32.HI R10, RZ, 0x1f, R5 ;  /* 0x0000001fff0a7819 */ /* 0x000fe40000011405 */
[----:B------:R-:W-:Y:S02]  /*4d00*/  SHF.R.S32.HI R9, RZ, 0x1f, R39 ;  /* 0x0000001fff097819 */ /* 0x000fe40000011427 */
[----:B------:R-:W-:-:S02]  /*4d10*/  R2UR UR40, R7 ;  /* 0x00000000072872ca */ /* 0x000fc400000e0000 */
[----:B------:R-:W-:Y:S02]  /*4d20*/  R2UR UR39, R8 ;  /* 0x00000000082772ca */ /* 0x000fe400000e0000 */
[----:B------:R-:W-:Y:S02]  /*4d30*/  R2UR UR42, R6 ;  /* 0x00000000062a72ca */ /* 0x000fe400000e0000 */
[----:B------:R-:W-:Y:S02]  /*4d40*/  SHF.R.S32.HI R7, RZ, 0x1f, R4 ;  /* 0x0000001fff077819 */ /* 0x000fe40000011404 */
[----:B------:R-:W-:Y:S02]  /*4d50*/  SHF.R.S32.HI R8, RZ, 0x1f, R40 ;  /* 0x0000001fff087819 */ /* 0x000fe40000011428 */
[----:B------:R-:W-:Y:S02]  /*4d60*/  SHF.R.S32.HI R6, RZ, 0x1f, R41 ;  /* 0x0000001fff067819 */ /* 0x000fe40000011429 */
[----:B------:R-:W-:-:S02]  /*4d70*/  CS2R R40, SRZ ;  /* 0x0000000000287805 */ /* 0x000fc4000001ff00 */
[----:B------:R-:W-:Y:S02]  /*4d80*/  SHF.R.S32.HI R5, RZ, 0x1f, R42 ;  /* 0x0000001fff057819 */ /* 0x000fe4000001142a */
[----:B------:R-:W-:Y:S02]  /*4d90*/  CS2R R42, SRZ ;  /* 0x00000000002a7805 */ /* 0x000fe4000001ff00 */
[----:B------:R-:W-:Y:S02]  /*4da0*/  SHF.R.S32.HI R4, RZ, 0x1f, R13 ;  /* 0x0000001fff047819 */ /* 0x000fe4000001140d */
[----:B------:R-:W-:Y:S02]  /*4db0*/  IADD3.X R10, PT, PT, R10, UR11, RZ, P6, !PT ;  /* 0x0000000b0a0a7c10 */ /* 0x000fe4000b7fe4ff */
[----:B------:R-:W-:Y:S02]  /*4dc0*/  IADD3.X R9, PT, PT, R9, UR11, RZ, P5, !PT ;  /* 0x0000000b09097c10 */ /* 0x000fe4000affe4ff */
[----:B------:R-:W-:-:S02]  /*4dd0*/  IADD3 R124, P6, PT, R14, UR10, RZ ;  /* 0x0000000a0e7c7c10 */ /* 0x000fc4000ffde0ff */
[----:B------:R-:W-:Y:S02]  /*4de0*/  IADD3 R126, P5, PT, R16, UR10, RZ ;  /* 0x0000000a107e7c10 */ /* 0x000fe4000ffbe0ff */
[----:B------:R-:W-:Y:S02]  /*4df0*/  SHF.R.S32.HI R14, RZ, 0x1f, R14 ;  /* 0x0000001fff0e7819 */ /* 0x000fe4000001140e */
[----:B------:R-:W-:Y:S02]  /*4e00*/  SHF.R.S32.HI R16, RZ, 0x1f, R16 ;  /* 0x0000001fff107819 */ /* 0x000fe40000011410 */
[----:B------:R-:W-:Y:S02]  /*4e10*/  IADD3.X R8, PT, PT, R8, UR11, RZ, P4, !PT ;  /* 0x0000000b08087c10 */ /* 0x000fe4000a7fe4ff */
[----:B------:R-:W-:Y:S02]  /*4e20*/  IADD3.X R7, PT, PT, R7, UR11, RZ, P2, !PT ;  /* 0x0000000b07077c10 */ /* 0x000fe400097fe4ff */
[----:B------:R-:W-:-:S02]  /*4e30*/  IADD3.X R6, PT, PT, R6, UR11, RZ, P1, !PT ;  /* 0x0000000b06067c10 */ /* 0x000fc40008ffe4ff */
[----:B------:R-:W-:Y:S02]  /*4e40*/  IADD3.X R5, PT, PT, R5, UR11, RZ, P0, !PT ;  /* 0x0000000b05057c10 */ /* 0x000fe400087fe4ff */
[----:B------:R-:W-:Y:S02]  /*4e50*/  IADD3.X R4, PT, PT, R4, UR11, RZ, P3, !PT ;  /* 0x0000000b04047c10 */ /* 0x000fe40009ffe4ff */
[----:B------:R-:W-:Y:S02]  /*4e60*/  IADD3.X R119, PT, PT, R14, UR11, RZ, P6, !PT ;  /* 0x0000000b0e777c10 */ /* 0x000fe4000b7fe4ff */
[----:B------:R-:W-:Y:S02]  /*4e70*/  IADD3.X R125, PT, PT, R16, UR11, RZ, P5, !PT ;  /* 0x0000000b107d7c10 */ /* 0x000fe4000affe4ff */
[----:B------:R-:W-:Y:S02]  /*4e80*/  R2UR UR53, R19 ;  /* 0x00000000133572ca */ /* 0x000fe400000e0000 */
[----:B------:R-:W-:-:S02]  /*4e90*/  R2UR UR52, R18 ;  /* 0x00000000123472ca */ /* 0x000fc400000e0000 */
[----:B------:R-:W-:Y:S02]  /*4ea0*/  R2UR UR51, R17 ;  /* 0x00000000113372ca */ /* 0x000fe400000e0000 */
[----:B------:R-:W-:Y:S02]  /*4eb0*/  R2UR UR50, R15 ;  /* 0x000000000f3272ca */ /* 0x000fe400000e0000 */
[----:B------:R-:W-:Y:S02]  /*4ec0*/  R2UR UR49, R12 ;  /* 0x000000000c3172ca */ /* 0x000fe400000e0000 */
[----:B------:R-:W-:Y:S02]  /*4ed0*/  R2UR UR48, R11 ;  /* 0x000000000b3072ca */ /* 0x000fe400000e0000 */
        /* <DEDUP_REMOVED lines=8> */
[----:B------:R-:W-:Y:S02]  /*4f60*/  CS2R R48, SRZ ;  /* 0x0000000000307805 */ /* 0x000fe4000001ff00 */
[----:B------:R-:W-:Y:S02]  /*4f70*/  R2UR UR72, R38 ;  /* 0x00000000264872ca */ /* 0x000fe400000e0000 */
[----:B------:R-:W-:Y:S02]  /*4f80*/  CS2R R38, SRZ ;  /* 0x0000000000267805 */ /* 0x000fe4000001ff00 */
[----:B------:R-:W-:Y:S02]  /*4f90*/  R2UR UR71, R37 ;  /* 0x00000000254772ca */ /* 0x000fe400000e0000 */
[----:B------:R-:W-:Y:S02]  /*4fa0*/  R2UR UR70, R36 ;  /* 0x00000000244672ca */ /* 0x000fe400000e0000 */
[----:B------:R-:W-:-:S02]  /*4fb0*/  CS2R R36, SRZ ;  /* 0x0000000000247805 */ /* 0x000fc4000001ff00 */
[----:B------:R-:W-:Y:S02]  /*4fc0*/  R2UR UR69, R35 ;  /* 0x00000000234572ca */ /* 0x000fe400000e0000 */
        /* <DEDUP_REMOVED lines=23> */
[----:B------:R-:W-:-:S11]  /*5140*/  LOP3.LUT R64, R64, 0x60, RZ, 0xc0, !PT ;  /* 0x0000006040407812 */ /* 0x000fd600078ec0ff */
.L_x_2:
[----:B------:R-:W0:Y:S01]  /*5150*/  S2R R18, SR_TID.X ;  /* 0x0000000000127919 */ /* 0x000e220000002100 */
[C---:B------:R-:W-:Y:S02]  /*5160*/  IADD3 R6, P1, PT, R60.reuse, R57, RZ ;  /* 0x000000393c067210 */ /* 0x040fe40007f3e0ff */
[----:B------:R-:W-:Y:S02]  /*5170*/  PRMT R12, RZ, 0x7610, R12 ;  /* 0x00007610ff0c7816 */ /* 0x000fe4000000000c */
[----:B------:R-:W-:Y:S02]  /*5180*/  PRMT R13, RZ, 0x7610, R13 ;  /* 0x00007610ff0d7816 */ /* 0x000fe4000000000d */
[----:B------:R-:W-:Y:S02]  /*5190*/  LEA.HI.X.SX32 R7, R60, R61, 0x1, P1 ;  /* 0x0000003d3c077211 */ /* 0x000fe400008f0eff */
[----:B0-----:R-:W-:-:S04]  /*51a0*/  SHF.R.U32.HI R4, RZ, 0x4, R18 ;  /* 0x00000004ff047819 */ /* 0x001fc80000011612 */
[----:B------:R-:W-:-:S04]  /*51b0*/  SGXT.U32 R4, R4, 0x4 ;  /* 0x000000040404781a */ /* 0x000fc80000000000 */
[C---:B------:R-:W-:Y:S02]  /*51c0*/  LOP3.LUT R5, R4.reuse, 0x10, RZ, 0xfc, !PT ;  /* 0x0000001004057812 */ /* 0x040fe400078efcff */
[----:B------:R-:W-:Y:S02]  /*51d0*/  ISETP.GE.AND P0, PT, R4, UR12, PT ;  /* 0x0000000c04007c0c */ /* 0x000fe4000bf06270 */
[----:B------:R-:W-:Y:S02]  /*51e0*/  ISETP.GE.AND P3, PT, R5, UR12, PT ;  /* 0x0000000c05007c0c */ /* 0x000fe4000bf66270 */
[----:B------:R-:W-:-:S04]  /*51f0*/  IADD3 R4, P2, PT, R62, R57, RZ ;  /* 0x000000393e047210 */ /* 0x000fc80007f5e0ff */
[----:B------:R-:W-:-:S05]  /*5200*/  LEA.HI.X.SX32 R5, R62, R61, 0x1, P2 ;  /* 0x0000003d3e057211 */ /* 0x000fca00010f0eff */
[----:B------:R0:W2:Y:S04]  /*5210*/  @!P0 LDG.E.U8 R12, desc[UR6][R4.64] ;  /* 0x00000006040c8981 */ /* 0x0000a8000c1e1100 */
[----:B------:R1:W3:Y:S01]  /*5220*/  @!P3 LDG.E.U8 R13, desc[UR6][R6.64] ;  /* 0x00000006060db981 */ /* 0x0002e2000c1e1100 */
[----:B------:R-:W4:Y:S01]  /*5230*/  S2UR UR73, SR_CgaCtaId ;  /* 0x00000000004979c3 */ /* 0x000f220000008800 */
[----:B------:R-:W-:Y:S01]  /*5240*/  SHF.R.S32.HI R54, RZ, 0x7, R18 ;  /* 0x00000007ff367819 */ /* 0x000fe20000011412 */
[----:B------:R-:W-:Y:S01]  /*5250*/  UMOV UR5, 0x400 ;  /* 0x0000040000057882 */ /* 0x000fe20000000000 */
[----:B------:R-:W-:Y:S02]  /*5260*/  LOP3.LUT R8, R18, 0x1f, RZ, 0xc0, !PT ;  /* 0x0000001f12087812 */ /* 0x000fe400078ec0ff */
[----:B------:R-:W-:-:S02]  /*5270*/  SGXT R54, R54, 0x1 ;  /* 0x000000013636781a */ /* 0x000fc40000000200 */
[----:B------:R-:W-:Y:S02]  /*5280*/  ISETP.GE.AND P0, PT, R8, UR12, PT ;  /* 0x0000000c08007c0c */ /* 0x000fe4000bf06270 */
[----:B------:R-:W-:Y:S02]  /*5290*/  LOP3.LUT R9, R54, 0x88, RZ, 0xc0, !PT ;  /* 0x0000008836097812 */ /* 0x000fe400078ec0ff */
[----:B------:R-:W-:Y:S02]  /*52a0*/  SHF.R.S32.HI R52, RZ, 0x1f, R59 ;  /* 0x0000001fff347819 */ /* 0x000fe4000001143b */
[----:B------:R-:W-:Y:S02]  /*52b0*/  LOP3.LUT R17, R9, 0x7f, R18, 0x78, !PT ;  /* 0x0000007f09117812 */ /* 0x000fe400078e7812 */
[----:B0-----:R-:W-:Y:S02]  /*52c0*/  IADD3 R4, P1, PT, R59, R126, RZ ;  /* 0x0000007e3b047210 */ /* 0x001fe40007f3e0ff */
[----:B------:R-:W-:-:S02]  /*52d0*/  PRMT R14, RZ, 0x7610, R14 ;  /* 0x00007610ff0e7816 */ /* 0x000fc4000000000e */
[C---:B-1----:R-:W-:Y:S01]  /*52e0*/  IADD3 R6, P3, PT, R59.reuse, R124, RZ ;  /* 0x0000007c3b067210 */ /* 0x042fe20007f7e0ff */
[C---:B------:R-:W-:Y:S01]  /*52f0*/  IMAD.X R5, R52.reuse, 0x1, R125, P1 ;  /* 0x0000000134057824 */ /* 0x040fe200008e067d */
[----:B------:R-:W-:Y:S01]  /*5300*/  BAR.SYNC.DEFER_BLOCKING 0x0 ;  /* 0x0000000000007b1d */ /* 0x000fe20000010000 */
[----:B------:R-:W-:Y:S01]  /*5310*/  PRMT R15, RZ, 0x7610, R15 ;  /* 0x00007610ff0f7816 */ /* 0x000fe2000000000f */
[----:B----4-:R-:W-:Y:S01]  /*5320*/  ULEA UR5, UR73, UR5, 0x18 ;  /* 0x0000000549057291 */ /* 0x010fe2000f8ec0ff */
[C---:B------:R-:W-:Y:S02]  /*5330*/  IADD3 R8, P2, PT, R59.reuse, UR42, RZ ;  /* 0x0000002a3b087c10 */ /* 0x040fe4000ff5e0ff */
[----:B------:R-:W-:Y:S01]  /*5340*/  IADD3 R10, P1, PT, R59, UR41, RZ ;  /* 0x000000293b0a7c10 */ /* 0x000fe2000ff3e0ff */
[C---:B------:R-:W-:Y:S01]  /*5350*/  IMAD.X R7, R52.reuse, 0x1, R119, P3 ;  /* 0x0000000134077824 */ /* 0x040fe200018e0677 */
[----:B------:R-:W-:Y:S02]  /*5360*/  PRMT R16, RZ, 0x7610, R16 ;  /* 0x00007610ff107816 */ /* 0x000fe40000000010 */
[----:B------:R-:W-:-:S02]  /*5370*/  IADD3.X R9, PT, PT, R52, UR10, RZ, P2, !PT ;  /* 0x0000000a34097c10 */ /* 0x000fc400097fe4ff */
[C---:B------:R-:W-:Y:S02]  /*5380*/  IADD3.X R11, PT, PT, R52.reuse, UR11, RZ, P1, !PT ;  /* 0x0000000b340b7c10 */ /* 0x040fe40008ffe4ff */
[----:B------:R-:W-:Y:S02]  /*5390*/  IADD3 R130, P1, PT, R59, UR38, RZ ;  /* 0x000000263b827c10 */ /* 0x000fe4000ff3e0ff */
[----:B------:R-:W-:Y:S02]  /*53a0*/  PRMT R53, RZ, 0x7610, R53 ;  /* 0x00007610ff357816 */ /* 0x000fe40000000035 */
[----:B------:R-:W-:Y:S02]  /*53b0*/  PRMT R55, RZ, 0x7610, R55 ;  /* 0x00007610ff377816 */ /* 0x000fe40000000037 */
[----:B------:R-:W-:Y:S02]  /*53c0*/  IADD3.X R131, PT, PT, R52, UR45, RZ, P1, !PT ;  /* 0x0000002d34837c10 */ /* 0x000fe40008ffe4ff */
[----:B------:R-:W-:-:S02]  /*53d0*/  PRMT R19, RZ, 0x7610, R19 ;  /* 0x00007610ff137816 */ /* 0x000fc40000000013 */
[----:B------:R-:W-:Y:S02]  /*53e0*/  PRMT R128, RZ, 0x7610, R128 ;  /* 0x00007610ff807816 */ /* 0x000fe40000000080 */
[----:B------:R-:W-:Y:S02]  /*53f0*/  PRMT R127, RZ, 0x7610, R127 ;  /* 0x00007610ff7f7816 */ /* 0x000fe4000000007f */
[----:B------:R-:W-:Y:S02]  /*5400*/  PRMT R129, RZ, 0x7610, R129 ;  /* 0x00007610ff817816 */ /* 0x000fe40000000081 */
[----:B------:R-:W-:Y:S02]  /*5410*/  PRMT R132, RZ, 0x7610, R132 ;  /* 0x00007610ff847816 */ /* 0x000fe40000000084 */
[----:B------:R-:W-:Y:S02]  /*5420*/  PRMT R133, RZ, 0x7610, R133 ;  /* 0x00007610ff857816 */ /* 0x000fe40000000085 */
        /* <DEDUP_REMOVED lines=41> */
[----:B------:R-:W-:Y:S01]  /*56c0*/  PRMT R194, RZ, 0x7610, R194 ;  /* 0x00007610ffc27816 */ /* 0x000fe200000000c2 */
[----:B--2---:R0:W-:Y:S04]  /*56d0*/  STS.U8 [R17+UR5], R12 ;  /* 0x0000000c11007988 */ /* 0x0041e80008000005 */
[----:B---3--:R1:W-:Y:S01]  /*56e0*/  STS.U8 [R17+UR5+0x100], R13 ;  /* 0x0001000d11007988 */ /* 0x0083e20008000005 */
[----:B------:R-:W-:Y:S01]  /*56f0*/  BAR.SYNC.DEFER_BLOCKING 0x0 ;  /* 0x0000000000007b1d */ /* 0x000fe20000010000 */
[----:B0-----:R-:W-:-:S02]  /*5700*/  IADD3 R12, P2, PT, R59, UR39, RZ ;  /* 0x000000273b0c7c10 */ /* 0x001fc4000ff5e0ff */
[----:B-1----:R-:W-:Y:S02]  /*5710*/  PRMT R17, RZ, 0x7610, R17 ;  /* 0x00007610ff117816 */ /* 0x002fe40000000011 */
[----:B------:R-:W-:Y:S01]  /*5720*/  IADD3.X R13, PT, PT, R52, UR44, RZ, P2, !PT ;  /* 0x0000002c340d7c10 */ /* 0x000fe200097fe4ff */
[----:B------:R0:W2:Y:S04]  /*5730*/  @!P0 LDG.E.U8 R14, desc[UR6][R4.64] ;  /* 0x00000006040e8981 */ /* 0x0000a8000c1e1100 */
[----:B------:R1:W3:Y:S04]  /*5740*/  @!P0 LDG.E.U8 R15, desc[UR6][R6.64] ;  /* 0x00000006060f8981 */ /* 0x0002e8000c1e1100 */
[----:B------:R4:W5:Y:S01]  /*5750*/  @!P0 LDG.E.U8 R16, desc[UR6][R8.64] ;  /* 0x0000000608108981 */ /* 0x000962000c1e1100 */
[----:B0-----:R-:W-:-:S03]  /*5760*/  IADD3 R4, P3, PT, R59, UR40, RZ ;  /* 0x000000283b047c10 */ /* 0x001fc6000ff7e0ff */
[----:B------:R0:W2:Y:S01]  /*5770*/  @!P0 LDG.E.U8 R17, desc[UR6][R10.64] ;  /* 0x000000060a118981 */ /* 0x0000a2000c1e1100 */
[----:B------:R-:W-:Y:S02]  /*5780*/  IADD3.X R5, PT, PT, R52, UR43, RZ, P3, !PT ;  /* 0x0000002b34057c10 */ /* 0x000fe40009ffe4ff */
[C---:B-1----:R-:W-:Y:S01]  /*5790*/  IADD3 R6, P3, PT, R59.reuse, UR37, RZ ;  /* 0x000000253b067c10 */ /* 0x042fe2000ff7e0ff */
[----:B------:R1:W2:Y:S01]  /*57a0*/  @!P0 LDG.E.U8 R55, desc[UR6][R12.64] ;  /* 0x000000060c378981 */ /* 0x0002a2000c1e1100 */
[----:B----4-:R-:W-:-:S03]  /*57b0*/  IADD3 R8, P2, PT, R59, UR36, RZ ;  /* 0x000000243b087c10 */ /* 0x010fc6000ff5e0ff */
[----:B------:R-:W4:Y:S01]  /*57c0*/  @!P0 LDG.E.U8 R19, desc[UR6][R130.64] ;  /* 0x0000000682138981 */ /* 0x000f22000c1e1100 */
[C---:B0-----:R-:W-:Y:S02]  /*57d0*/  IADD3 R10, P1, PT, R59.reuse, UR35, RZ ;  /* 0x000000233b0a7c10 */ /* 0x041fe4000ff3e0ff */
[C---:B------:R-:W-:Y:S01]  /*57e0*/  IADD3.X R7, PT, PT, R52.reuse, UR46, RZ, P3, !PT ;  /* 0x0000002e34077c10 */ /* 0x040fe20009ffe4ff */
[----:B------:R0:W2:Y:S01]  /*57f0*/  @!P0 LDG.E.U8 R53, desc[UR6][R4.64] ;  /* 0x0000000604358981 */ /* 0x0000a2000c1e1100 */
[C---:B------:R-:W-:Y:S02]  /*5800*/  IADD3.X R9, PT, PT, R52.reuse, UR47, RZ, P2, !PT ;  /* 0x0000002f34097c10 */ /* 0x040fe400097fe4ff */
[----:B------:R-:W-:Y:S01]  /*5810*/  IADD3.X R11, PT, PT, R52, UR48, RZ, P1, !PT ;  /* 0x00000030340b7c10 */ /* 0x000fe20008ffe4ff */
[----:B------:R0:W2:Y:S01]  /*5820*/  @!P0 LDG.E.U8 R128, desc[UR6][R6.64] ;  /* 0x0000000606808981 */ /* 0x0000a2000c1e1100 */
[C---:B-1----:R-:W-:Y:S02]  /*5830*/  IADD3 R12, P2, PT, R59.reuse, UR33, RZ ;  /* 0x000000213b0c7c10 */ /* 0x042fe4000ff5e0ff */
[C---:B------:R-:W-:Y:S01]  /*5840*/  IADD3 R136, P1, PT, R59.reuse, UR32, RZ ;  /* 0x000000203b887c10 */ /* 0x040fe2000ff3e0ff */
[----:B------:R1:W2:Y:S01]  /*5850*/  @!P0 LDG.E.U8 R127, desc[UR6][R8.64] ;  /* 0x00000006087f8981 */ /* 0x0002a2000c1e1100 */
[----:B0-----:R-:W-:-:S02]  /*5860*/  IADD3 R4, P3, PT, R59, UR34, RZ ;  /* 0x000000223b047c10 */ /* 0x001fc4000ff7e0ff */
[----:B------:R-:W-:Y:S01]  /*5870*/  PRMT R131, RZ, 0x7610, R131 ;  /* 0x00007610ff837816 */ /* 0x000fe20000000083 */
[----:B------:R0:W2:Y:S01]  /*5880*/  @!P0 LDG.E.U8 R129, desc[UR6][R10.64] ;  /* 0x000000060a818981 */ /* 0x0000a2000c1e1100 */
[C---:B------:R-:W-:Y:S02]  /*5890*/  IADD3.X R5, PT, PT, R52.reuse, UR49, RZ, P3, !PT ;  /* 0x0000003134057c10 */ /* 0x040fe40009ffe4ff */
[C---:B------:R-:W-:Y:S02]  /*58a0*/  IADD3.X R13, PT, PT, R52.reuse, UR50, RZ, P2, !PT ;  /* 0x00000032340d7c10 */ /* 0x040fe400097fe4ff */
[----:B------:R-:W-:Y:S01]  /*58b0*/  IADD3.X R137, PT, PT, R52, UR51, RZ, P1, !PT ;  /* 0x0000003334897c10 */ /* 0x000fe20008ffe4ff */
[----:B------:R0:W2:Y:S01]  /*58c0*/  @!P0 LDG.E.U8 R132, desc[UR6][R4.64] ;  /* 0x0000000604848981 */ /* 0x0000a2000c1e1100 */
[C---:B------:R-:W-:Y:S02]  /*58d0*/  IADD3 R6, P3, PT, R59.reuse, UR31, RZ ;  /* 0x0000001f3b067c10 */ /* 0x040fe4000ff7e0ff */
[C---:B-1----:R-:W-:Y:S01]  /*58e0*/  IADD3 R8, P2, PT, R59.reuse, UR30, RZ ;  /* 0x0000001e3b087c10 */ /* 0x042fe2000ff5e0ff */
[----:B------:R1:W2:Y:S01]  /*58f0*/  @!P0 LDG.E.U8 R131, desc[UR6][R12.64] ;  /* 0x000000060c838981 */ /* 0x0002a2000c1e1100 */
[----:B0-----:R-:W-:-:S02]  /*5900*/  IADD3 R10, P1, PT, R59, UR29, RZ ;  /* 0x0000001d3b0a7c10 */ /* 0x001fc4000ff3e0ff */
[----:B------:R-:W-:Y:S02]  /*5910*/  PRMT R130, RZ, 0x7610, R130 ;  /* 0x00007610ff827816 */ /* 0x000fe40000000082 */
[C---:B------:R-:W-:Y:S02]  /*5920*/  IADD3.X R7, PT, PT, R52.reuse, UR52, RZ, P3, !PT ;  /* 0x0000003434077c10 */ /* 0x040fe40009ffe4ff */
[C---:B------:R-:W-:Y:S02]  /*5930*/  IADD3.X R9, PT, PT, R52.reuse, UR53, RZ, P2, !PT ;  /* 0x0000003534097c10 */ /* 0x040fe400097fe4ff */
[----:B------:R-:W-:Y:S01]  /*5940*/  IADD3.X R11, PT, PT, R52, UR54, RZ, P1, !PT ;  /* 0x00000036340b7c10 */ /* 0x000fe20008ffe4ff */
[----:B------:R0:W2:Y:S01]  /*5950*/  @!P0 LDG.E.U8 R130, desc[UR6][R136.64] ;  /* 0x0000000688828981 */ /* 0x0000a2000c1e1100 */
[C---:B------:R-:W-:Y:S02]  /*5960*/  IADD3 R4, P3, PT, R59.reuse, UR28, RZ ;  /* 0x0000001c3b047c10 */ /* 0x040fe4000ff7e0ff */
[C---:B-1----:R-:W-:Y:S01]  /*5970*/  IADD3 R12, P2, PT, R59.reuse, UR27, RZ ;  /* 0x0000001b3b0c7c10 */ /* 0x042fe2000ff5e0ff */
[----:B------:R1:W2:Y:S01]  /*5980*/  @!P0 LDG.E.U8 R133, desc[UR6][R6.64] ;  /* 0x0000000606858981 */ /* 0x0002a2000c1e1100 */
[----:B------:R-:W-:-:S02]  /*5990*/  IADD3 R142, P1, PT, R59, UR26, RZ ;  /* 0x0000001a3b8e7c10 */ /* 0x000fc4000ff3e0ff */
[C---:B------:R-:W-:Y:S01]  /*59a0*/  IADD3.X R5, PT, PT, R52.reuse, UR55, RZ, P3, !PT ;  /* 0x0000003734057c10 */ /* 0x040fe20009ffe4ff */
[----:B------:R1:W2:Y:S01]  /*59b0*/  @!P0 LDG.E.U8 R135, desc[UR6][R8.64] ;  /* 0x0000000608878981 */ /* 0x0002a2000c1e1100 */
[C---:B------:R-:W-:Y:S02]  /*59c0*/  IADD3.X R13, PT, PT, R52.reuse, UR56, RZ, P2, !PT ;  /* 0x00000038340d7c10 */ /* 0x040fe400097fe4ff */
[----:B0-----:R-:W-:Y:S01]  /*59d0*/  PRMT R137, RZ, 0x7610, R137 ;  /* 0x00007610ff897816 */ /* 0x001fe20000000089 */
[----:B------:R0:W2:Y:S01]  /*59e0*/  @!P0 LDG.E.U8 R134, desc[UR6][R10.64] ;  /* 0x000000060a868981 */ /* 0x0000a2000c1e1100 */
[----:B------:R-:W-:Y:S02]  /*59f0*/  PRMT R136, RZ, 0x7610, R136 ;  /* 0x00007610ff887816 */ /* 0x000fe40000000088 */
[----:B------:R-:W-:Y:S02]  /*5a00*/  IADD3.X R143, PT, PT, R52, UR57, RZ, P1, !PT ;  /* 0x00000039348f7c10 */ /* 0x000fe40008ffe4ff */
[C---:B-1----:R-:W-:Y:S01]  /*5a10*/  IADD3 R6, P3, PT, R59.reuse, UR25, RZ ;  /* 0x000000193b067c10 */ /* 0x042fe2000ff7e0ff */
[----:B------:R1:W2:Y:S01]  /*5a20*/  @!P0 LDG.E.U8 R137, desc[UR6][R4.64] ;  /* 0x0000000604898981 */ /* 0x0002a2000c1e1100 */
[----:B------:R-:W-:-:S02]  /*5a30*/  IADD3 R8, P2, PT, R59, UR24, RZ ;  /* 0x000000183b087c10 */ /* 0x000fc4000ff5e0ff */
[C---:B0-----:R-:W-:Y:S01]  /*5a40*/  IADD3 R10, P1, PT, R59.reuse, UR23, RZ ;  /* 0x000000173b0a7c10 */ /* 0x041fe2000ff3e0ff */
[----:B------:R0:W2:Y:S01]  /*5a50*/  @!P0 LDG.E.U8 R136, desc[UR6][R12.64] ;  /* 0x000000060c888981 */ /* 0x0000a2000c1e1100 */
[C---:B------:R-:W-:Y:S02]  /*5a60*/  IADD3.X R7, PT, PT, R52.reuse, UR58, RZ, P3, !PT ;  /* 0x0000003a34077c10 */ /* 0x040fe40009ffe4ff */
[C---:B------:R-:W-:Y:S01]  /*5a70*/  IADD3.X R9, PT, PT, R52.reuse, UR59, RZ, P2, !PT ;  /* 0x0000003b34097c10 */ /* 0x040fe200097fe4ff */
[----:B------:R-:W2:Y:S01]  /*5a80*/  @!P0 LDG.E.U8 R138, desc[UR6][R142.64] ;  /* 0x000000068e8a8981 */ /* 0x000ea2000c1e1100 */
[----:B------:R-:W-:Y:S02]  /*5a90*/  IADD3.X R11, PT, PT, R52, UR60, RZ, P1, !PT ;  /* 0x0000003c340b7c10 */ /* 0x000fe40008ffe4ff */
[C---:B-1----:R-:W-:Y:S01]  /*5aa0*/  IADD3 R4, P3, PT, R59.reuse, UR22, RZ ;  /* 0x000000163b047c10 */ /* 0x042fe2000ff7e0ff */
[----:B------:R-:W2:Y:S01]  /*5ab0*/  @!P0 LDG.E.U8 R140, desc[UR6][R6.64] ;  /* 0x00000006068c8981 */ /* 0x000ea2000c1e1100 */
[----:B------:R-:W-:-:S02]  /*5ac0*/  IADD3 R148, P1, PT, R59, UR20, RZ ;  /* 0x000000143b947c10 */ /* 0x000fc4000ff3e0ff */
[C---:B0-----:R-:W-:Y:S01]  /*5ad0*/  IADD3 R12, P2, PT, R59.reuse, UR21, RZ ;  /* 0x000000153b0c7c10 */ /* 0x041fe2000ff5e0ff */
[----:B------:R0:W2:Y:S01]  /*5ae0*/  @!P0 LDG.E.U8 R141, desc[UR6][R10.64] ;  /* 0x000000060a8d8981 */ /* 0x0000a2000c1e1100 */
[C---:B------:R-:W-:Y:S02]  /*5af0*/  IADD3.X R5, PT, PT, R52.reuse, UR61, RZ, P3, !PT ;  /* 0x0000003d34057c10 */ /* 0x040fe40009ffe4ff */
[C---:B------:R-:W-:Y:S01]  /*5b00*/  IADD3.X R13, PT, PT, R52.reuse, UR62, RZ, P2, !PT ;  /* 0x0000003e340d7c10 */ /* 0x040fe200097fe4ff */
[----:B------:R-:W2:Y:S01]  /*5b10*/  @!P0 LDG.E.U8 R139, desc[UR6][R8.64] ;  /* 0x00000006088b8981 */ /* 0x000ea2000c1e1100 */
[----:B------:R-:W-:Y:S02]  /*5b20*/  IADD3.X R149, PT, PT, R52, UR63, RZ, P1, !PT ;  /* 0x0000003f34957c10 */ /* 0x000fe40008ffe4ff */
[C---:B------:R-:W-:Y:S01]  /*5b30*/  IADD3 R152, P2, PT, R59.reuse, UR18, RZ ;  /* 0x000000123b987c10 */ /* 0x040fe2000ff5e0ff */
[----:B------:R1:W2:Y:S01]  /*5b40*/  @!P0 LDG.E.U8 R144, desc[UR6][R4.64] ;  /* 0x0000000604908981 */ /* 0x0002a2000c1e1100 */
[----:B------:R-:W-:-:S02]  /*5b50*/  IADD3 R154, P1, PT, R59, UR17, RZ ;  /* 0x000000113b9a7c10 */ /* 0x000fc4000ff3e0ff */
[C---:B0-----:R-:W-:Y:S02]  /*5b60*/  IADD3 R10, P3, PT, R59.reuse, UR19, RZ ;  /* 0x000000133b0a7c10 */ /* 0x041fe4000ff7e0ff */
[C---:B------:R-:W-:Y:S02]  /*5b70*/  IADD3.X R153, PT, PT, R52.reuse, UR65, RZ, P2, !PT ;  /* 0x0000004134997c10 */ /* 0x040fe400097fe4ff */
[C---:B------:R-:W-:Y:S02]  /*5b80*/  IADD3.X R11, PT, PT, R52.reuse, UR64, RZ, P3, !PT ;  /* 0x00000040340b7c10 */ /* 0x040fe40009ffe4ff */
[----:B------:R-:W-:Y:S01]  /*5b90*/  IADD3.X R155, PT, PT, R52, UR66, RZ, P1, !PT ;  /* 0x00000042349b7c10 */ /* 0x000fe20008ffe4ff */
[----:B------:R-:W2:Y:S01]  /*5ba0*/  @!P0 LDG.E.U8 R145, desc[UR6][R152.64] ;  /* 0x0000000698918981 */ /* 0x000ea2000c1e1100 */
[C---:B------:R-:W-:Y:S02]  /*5bb0*/  IADD3 RZ, P1, PT, R59.reuse, UR8, RZ ;  /* 0x000000083bff7c10 */ /* 0x040fe4000ff3e0ff */
[C---:B------:R-:W-:Y:S01]  /*5bc0*/  IADD3 R6, P3, PT, R59.reuse, UR16, RZ ;  /* 0x000000103b067c10 */ /* 0x040fe2000ff7e0ff */
[----:B------:R0:W2:Y:S01]  /*5bd0*/  @!P0 LDG.E.U8 R146, desc[UR6][R10.64] ;  /* 0x000000060a928981 */ /* 0x0000a2000c1e1100 */
[----:B-1----:R-:W-:-:S02]  /*5be0*/  IADD3 R4, P2, PT, R59, UR9, RZ ;  /* 0x000000093b047c10 */ /* 0x002fc4000ff5e0ff */
[----:B------:R-:W-:Y:S02]  /*5bf0*/  PRMT R142, RZ, 0x7610, R142 ;  /* 0x00007610ff8e7816 */ /* 0x000fe4000000008e */
[----:B------:R-:W-:Y:S01]  /*5c00*/  PRMT R143, RZ, 0x7610, R143 ;  /* 0x00007610ff8f7816 */ /* 0x000fe2000000008f */
[C---:B------:R-:W-:Y:S01]  /*5c10*/  VIADD R8, R59.reuse, UR8 ;  /* 0x000000083b087c36 */ /* 0x040fe20008000000 */
[C---:B------:R-:W-:Y:S01]  /*5c20*/  IADD3.X R7, PT, PT, R52.reuse, UR67, RZ, P3, !PT ;  /* 0x0000004334077c10 */ /* 0x040fe20009ffe4ff */
[----:B------:R-:W2:Y:S01]  /*5c30*/  @!P0 LDG.E.U8 R147, desc[UR6][R154.64] ;  /* 0x000000069a938981 */ /* 0x000ea2000c1e1100 */
[C---:B------:R-:W-:Y:S02]  /*5c40*/  IADD3.X R5, PT, PT, R52.reuse, UR68, RZ, P2, !PT ;  /* 0x0000004434057c10 */ /* 0x040fe400097fe4ff */
[----:B------:R-:W-:Y:S01]  /*5c50*/  IADD3.X R9, PT, PT, R52, UR69, RZ, P1, !PT ;  /* 0x0000004534097c10 */ /* 0x000fe20008ffe4ff */
[----:B------:R1:W2:Y:S01]  /*5c60*/  @!P0 LDG.E.U8 R142, desc[UR6][R148.64] ;  /* 0x00000006948e8981 */ /* 0x0002a2000c1e1100 */
[----:B------:R-:W-:-:S02]  /*5c70*/  IADD3 RZ, P1, PT, R59, R120, RZ ;  /* 0x000000783bff7210 */ /* 0x000fc40007f3e0ff */
[C---:B------:R-:W-:Y:S01]  /*5c80*/  IADD3 RZ, P2, PT, R59.reuse, R122, RZ ;  /* 0x0000007a3bff7210 */ /* 0x040fe20007f5e0ff */
[----:B------:R1:W2:Y:S01]  /*5c90*/  @!P0 LDG.E.U8 R143, desc[UR6][R12.64] ;  /* 0x000000060c8f8981 */ /* 0x0002a2000c1e1100 */
[C---:B------:R-:W-:Y:S01]  /*5ca0*/  IADD3 RZ, P3, PT, R59.reuse, UR13, RZ ;  /* 0x0000000d3bff7c10 */ /* 0x040fe2000ff7e0ff */
[C---:B0-----:R-:W-:Y:S01]  /*5cb0*/  VIADD R10, R59.reuse, UR13 ;  /* 0x0000000d3b0a7c36 */ /* 0x041fe20008000000 */
[----:B------:R-:W-:Y:S01]  /*5cc0*/  PRMT R153, RZ, 0x7610, R153 ;  /* 0x00007610ff997816 */ /* 0x000fe20000000099 */
[----:B------:R0:W2:Y:S01]  /*5cd0*/  @!P0 LDG.E.U8 R150, desc[UR6][R6.64] ;  /* 0x0000000606968981 */ /* 0x0000a2000c1e1100 */
[C---:B------:R-:W-:Y:S02]  /*5ce0*/  IADD3.X R11, PT, PT, R52.reuse, UR70, RZ, P3, !PT ;  /* 0x00000046340b7c10 */ /* 0x040fe40009ffe4ff */
[----:B-1----:R-:W-:Y:S02]  /*5cf0*/  PRMT R149, RZ, 0x7610, R149 ;  /* 0x00007610ff957816 */ /* 0x002fe40000000095 */
[----:B------:R-:W-:Y:S01]  /*5d00*/  PRMT R148, RZ, 0x7610, R148 ;  /* 0x00007610ff947816 */ /* 0x000fe20000000094 */
[C---:B------:R-:W-:Y:S01]  /*5d10*/  IMAD.X R13, R52.reuse, 0x1, R115, P2 ;  /* 0x00000001340d7824 */ /* 0x040fe200010e0673 */
[C---:B------:R-:W-:Y:S01]  /*5d20*/  IADD3 RZ, P3, PT, R59.reuse, R118, RZ ;  /* 0x000000763bff7210 */ /* 0x040fe20007f7e0ff */
[----:B------:R1:W4:Y:S01]  /*5d30*/  @!P0 LDG.E.U8 R153, desc[UR6][R10.64] ;  /* 0x000000060a998981 */ /* 0x000322000c1e1100 */
[C---:B------:R-:W-:Y:S01]  /*5d40*/  IADD3 RZ, P2, PT, R59.reuse, R116, RZ ;  /* 0x000000743bff7210 */ /* 0x040fe20007f5e0ff */
[----:B0-----:R-:W-:Y:S01]  /*5d50*/  IMAD.X R7, R52, 0x1, R113, P1 ;  /* 0x0000000134077824 */ /* 0x001fe200008e0671 */
[C---:B------:R-:W-:Y:S01]  /*5d60*/  IADD3 RZ, P1, PT, R59.reuse, R114, RZ ;  /* 0x000000723bff7210 */ /* 0x040fe20007f3e0ff */
[----:B------:R0:W4:Y:S01]  /*5d70*/  @!P0 LDG.E.U8 R149, desc[UR6][R4.64] ;  /* 0x0000000604958981 */ /* 0x000122000c1e1100 */
[----:B------:R-:W-:Y:S01]  /*5d80*/  PRMT R152, RZ, 0x7610, R152 ;  /* 0x00007610ff987816 */ /* 0x000fe20000000098 */
[----:B------:R-:W-:-:S02]  /*5d90*/  IMAD.IADD R6, R59, 0x1, R120 ;  /* 0x000000013b067824 */ /* 0x000fc400078e0278 */
[----:B------:R0:W4:Y:S01]  /*5da0*/  @!P0 LDG.E.U8 R148, desc[UR6][R8.64] ;  /* 0x0000000608948981 */ /* 0x000122000c1e1100 */
[C---:B------:R-:W-:Y:S02]  /*5db0*/  IMAD.IADD R12, R59.reuse, 0x1, R122 ;  /* 0x000000013b0c7824 */ /* 0x040fe400078e027a */
[C---:B-1----:R-:W-:Y:S01]  /*5dc0*/  IMAD.X R11, R52.reuse, 0x1, R123, P1 ;  /* 0x00000001340b7824 */ /* 0x042fe200008e067b */
[C---:B------:R-:W-:Y:S01]  /*5dd0*/  IADD3 RZ, P1, PT, R59.reuse, R108, RZ ;  /* 0x0000006c3bff7210 */ /* 0x040fe20007f3e0ff */
[----:B------:R1:W4:Y:S01]  /*5de0*/  @!P0 LDG.E.U8 R151, desc[UR6][R6.64] ;  /* 0x0000000606978981 */ /* 0x000322000c1e1100 */
[C---:B0-----:R-:W-:Y:S01]  /*5df0*/  IMAD.X R5, R52.reuse, 0x1, R109, P3 ;  /* 0x0000000134057824 */ /* 0x041fe200018e066d */
[C---:B------:R-:W-:Y:S01]  /*5e00*/  IADD3 RZ, P3, PT, R59.reuse, R112, RZ ;  /* 0x000000703bff7210 */ /* 0x040fe20007f7e0ff */
[C---:B------:R-:W-:Y:S01]  /*5e10*/  IMAD.IADD R4, R59.reuse, 0x1, R118 ;  /* 0x000000013b047824 */ /* 0x040fe200078e0276 */
[----:B------:R0:W4:Y:S01]  /*5e20*/  @!P0 LDG.E.U8 R152, desc[UR6][R12.64] ;  /* 0x000000060c988981 */ /* 0x000122000c1e1100 */
[----:B------:R-:W-:Y:S01]  /*5e30*/  IMAD.X R9, R52, 0x1, R105, P2 ;  /* 0x0000000134097824 */ /* 0x000fe200010e0669 */
[C---:B------:R-:W-:Y:S01]  /*5e40*/  IADD3 RZ, P2, PT, R59.reuse, R110, RZ ;  /* 0x0000006e3bff7210 */ /* 0x040fe20007f5e0ff */
[C---:B------:R-:W-:Y:S01]  /*5e50*/  IMAD.IADD R8, R59.reuse, 0x1, R116 ;  /* 0x000000013b087824 */ /* 0x040fe200078e0274 */
[----:B------:R0:W4:Y:S01]  /*5e60*/  @!P0 LDG.E.U8 R164, desc[UR6][R4.64] ;  /* 0x0000000604a48981 */ /* 0x000122000c1e1100 */
[----:B------:R-:W-:-:S02]  /*5e70*/  IMAD.IADD R10, R59, 0x1, R114 ;  /* 0x000000013b0a7824 */ /* 0x000fc400078e0272 */
[C---:B-1----:R-:W-:Y:S01]  /*5e80*/  IMAD.IADD R6, R59.reuse, 0x1, R112 ;  /* 0x000000013b067824 */ /* 0x042fe200078e0270 */
[----:B------:R1:W4:Y:S01]  /*5e90*/  @!P0 LDG.E.U8 R163, desc[UR6][R8.64] ;  /* 0x0000000608a38981 */ /* 0x000322000c1e1100 */
[C---:B------:R-:W-:Y:S01]  /*5ea0*/  IMAD.X R7, R52.reuse, 0x1, R121, P3 ;  /* 0x0000000134077824 */ /* 0x040fe200018e0679 */
[C---:B------:R-:W-:Y:S01]  /*5eb0*/  IADD3 RZ, P3, PT, R59.reuse, R106, RZ ;  /* 0x0000006a3bff7210 */ /* 0x040fe20007f7e0ff */
[C---:B0-----:R-:W-:Y:S01]  /*5ec0*/  IMAD.X R13, R52.reuse, 0x1, R117, P2 ;  /* 0x00000001340d7824 */ /* 0x041fe200010e0675 */
[C---:B------:R-:W-:Y:S01]  /*5ed0*/  IADD3 RZ, P2, PT, R59.reuse, UR14, RZ ;  /* 0x0000000e3bff7c10 */ /* 0x040fe2000ff5e0ff */
[----:B------:R0:W4:Y:S01]  /*5ee0*/  @!P0 LDG.E.U8 R162, desc[UR6][R10.64] ;  /* 0x000000060aa28981 */ /* 0x000122000c1e1100 */
[----:B------:R-:W-:Y:S01]  /*5ef0*/  IMAD.X R5, R52, 0x1, R111, P1 ;  /* 0x0000000134057824 */ /* 0x000fe200008e066f */
[C---:B------:R-:W-:Y:S01]  /*5f00*/  IADD3 RZ, P1, PT, R59.reuse, UR15, RZ ;  /* 0x0000000f3bff7c10 */ /* 0x040fe2000ff3e0ff */
[C---:B------:R-:W-:Y:S01]  /*5f10*/  IMAD.IADD R12, R59.reuse, 0x1, R110 ;  /* 0x000000013b0c7824 */ /* 0x040fe200078e026e */
[----:B------:R0:W4:Y:S01]  /*5f20*/  @!P0 LDG.E.U8 R167, desc[UR6][R6.64] ;  /* 0x0000000606a78981 */ /* 0x000122000c1e1100 */
[----:B------:R-:W-:-:S02]  /*5f30*/  IMAD.IADD R4, R59, 0x1, R108 ;  /* 0x000000013b047824 */ /* 0x000fc400078e026c */
[C---:B-1----:R-:W-:Y:S01]  /*5f40*/  IMAD.IADD R8, R59.reuse, 0x1, R106 ;  /* 0x000000013b087824 */ /* 0x042fe200078e026a */
[----:B------:R-:W4:Y:S01]  /*5f50*/  @!P0 LDG.E.U8 R166, desc[UR6][R12.64] ;  /* 0x000000060ca68981 */ /* 0x000f22000c1e1100 */
[C---:B------:R-:W-:Y:S01]  /*5f60*/  IMAD.X R9, R52.reuse, 0x1, R107, P3 ;  /* 0x0000000134097824 */ /* 0x040fe200018e066b */
[C---:B0-----:R-:W-:Y:S02]  /*5f70*/  IADD3.X R11, PT, PT, R52.reuse, UR71, RZ, P2, !PT ;  /* 0x00000047340b7c10 */ /* 0x041fe400097fe4ff */
[C---:B------:R-:W-:Y:S01]  /*5f80*/  IADD3 RZ, P2, PT, R59.reuse, R102, RZ ;  /* 0x000000663bff7210 */ /* 0x040fe20007f5e0ff */
[----:B------:R0:W4:Y:S01]  /*5f90*/  @!P0 LDG.E.U8 R165, desc[UR6][R4.64] ;  /* 0x0000000604a58981 */ /* 0x000122000c1e1100 */
[----:B------:R-:W-:Y:S02]  /*5fa0*/  IADD3.X R7, PT, PT, R52, UR72, RZ, P1, !PT ;  /* 0x0000004834077c10 */ /* 0x000fe40008ffe4ff */
[C---:B------:R-:W-:Y:S01]  /*5fb0*/  IADD3 RZ, P1, PT, R59.reuse, R100, RZ ;  /* 0x000000643bff7210 */ /* 0x040fe20007f3e0ff */
[----:B------:R1:W4:Y:S01]  /*5fc0*/  @!P0 LDG.E.U8 R170, desc[UR6][R8.64] ;  /* 0x0000000608aa8981 */ /* 0x000322000c1e1100 */
[C---:B------:R-:W-:Y:S01]  /*5fd0*/  IADD3 RZ, P3, PT, R59.reuse, R104, RZ ;  /* 0x000000683bff7210 */ /* 0x040fe20007f7e0ff */
[----:B------:R-:W-:-:S02]  /*5fe0*/  VIADD R10, R59, UR14 ;  /* 0x0000000e3b0a7c36 */ /* 0x000fc40008000000 */
[C---:B------:R-:W-:Y:S02]  /*5ff0*/  VIADD R6, R59.reuse, UR15 ;  /* 0x0000000f3b067c36 */ /* 0x040fe40008000000 */
[C---:B0-----:R-:W-:Y:S01]  /*6000*/  IMAD.IADD R4, R59.reuse, 0x1, R104 ;  /* 0x000000013b047824 */ /* 0x041fe200078e0268 */
[----:B------:R0:W4:Y:S01]  /*6010*/  @!P0 LDG.E.U8 R169, desc[UR6][R10.64] ;  /* 0x000000060aa98981 */ /* 0x000122000c1e1100 */
[C---:B------:R-:W-:Y:S01]  /*6020*/  IMAD.X R5, R52.reuse, 0x1, R103, P3 ;  /* 0x0000000134057824 */ /* 0x040fe200018e0667 */
[C---:B------:R-:W-:Y:S01]  /*6030*/  IADD3 RZ, P3, PT, R59.reuse, R98, RZ ;  /* 0x000000623bff7210 */ /* 0x040fe20007f7e0ff */
[C---:B------:R-:W-:Y:S01]  /*6040*/  IMAD.X R13, R52.reuse, 0x1, R101, P2 ;  /* 0x00000001340d7824 */ /* 0x040fe200010e0665 */
[C---:B------:R-:W-:Y:S01]  /*6050*/  IADD3 RZ, P2, PT, R59.reuse, R96, RZ ;  /* 0x000000603bff7210 */ /* 0x040fe20007f5e0ff */
[----:B-1----:R-:W-:Y:S01]  /*6060*/  IMAD.X R9, R52, 0x1, R99, P1 ;  /* 0x0000000134097824 */ /* 0x002fe200008e0663 */
[C---:B------:R-:W-:Y:S01]  /*6070*/  IADD3 RZ, P1, PT, R59.reuse, R94, RZ ;  /* 0x0000005e3bff7210 */ /* 0x040fe20007f3e0ff */
[----:B------:R1:W4:Y:S01]  /*6080*/  @!P0 LDG.E.U8 R168, desc[UR6][R6.64] ;  /* 0x0000000606a88981 */ /* 0x000322000c1e1100 */
[----:B------:R-:W-:-:S02]  /*6090*/  IMAD.IADD R12, R59, 0x1, R102 ;  /* 0x000000013b0c7824 */ /* 0x000fc400078e0266 */
[C---:B------:R-:W-:Y:S01]  /*60a0*/  IMAD.IADD R8, R59.reuse, 0x1, R100 ;  /* 0x000000013b087824 */ /* 0x040fe200078e0264 */
[----:B------:R1:W4:Y:S01]  /*60b0*/  @!P0 LDG.E.U8 R173, desc[UR6][R4.64] ;  /* 0x0000000604ad8981 */ /* 0x000322000c1e1100 */
[C---:B0-----:R-:W-:Y:S01]  /*60c0*/  IMAD.X R11, R52.reuse, 0x1, R95, P2 ;  /* 0x00000001340b7824 */ /* 0x041fe200010e065f */
[C---:B------:R-:W-:Y:S01]  /*60d0*/  IADD3 RZ, P2, PT, R59.reuse, R90, RZ ;  /* 0x0000005a3bff7210 */ /* 0x040fe20007f5e0ff */
[C---:B------:R-:W-:Y:S01]  /*60e0*/  IMAD.IADD R10, R59.reuse, 0x1, R96 ;  /* 0x000000013b0a7824 */ /* 0x040fe200078e0260 */
[----:B------:R0:W4:Y:S01]  /*60f0*/  @!P0 LDG.E.U8 R172, desc[UR6][R12.64] ;  /* 0x000000060cac8981 */ /* 0x000122000c1e1100 */
[C---:B-1----:R-:W-:Y:S02]  /*6100*/  IMAD.IADD R6, R59.reuse, 0x1, R98 ;  /* 0x000000013b067824 */ /* 0x042fe400078e0262 */
[C---:B------:R-:W-:Y:S01]  /*6110*/  IMAD.X R7, R52.reuse, 0x1, R97, P3 ;  /* 0x0000000134077824 */ /* 0x040fe200018e0661 */
[C---:B------:R-:W-:Y:S01]  /*6120*/  IADD3 RZ, P3, PT, R59.reuse, R92, RZ ;  /* 0x0000005c3bff7210 */ /* 0x040fe20007f7e0ff */
[----:B------:R-:W-:Y:S01]  /*6130*/  IMAD.X R5, R52, 0x1, R93, P1 ;  /* 0x0000000134057824 */ /* 0x000fe200008e065d */
[C---:B------:R-:W-:Y:S01]  /*6140*/  IADD3 RZ, P1, PT, R59.reuse, R88, RZ ;  /* 0x000000583bff7210 */ /* 0x040fe20007f3e0ff */
[----:B------:R1:W4:Y:S01]  /*6150*/  @!P0 LDG.E.U8 R171, desc[UR6][R8.64] ;  /* 0x0000000608ab8981 */ /* 0x000322000c1e1100 */
[----:B------:R-:W-:-:S02]  /*6160*/  IMAD.IADD R4, R59, 0x1, R94 ;  /* 0x000000013b047824 */ /* 0x000fc400078e025e */
[C---:B0-----:R-:W-:Y:S01]  /*6170*/  IMAD.X R13, R52.reuse, 0x1, R89, P2 ;  /* 0x00000001340d7824 */ /* 0x041fe200010e0659 */
[----:B------:R0:W4:Y:S01]  /*6180*/  @!P0 LDG.E.U8 R174, desc[UR6][R6.64] ;  /* 0x0000000606ae8981 */ /* 0x000122000c1e1100 */
[C---:B------:R-:W-:Y:S01]  /*6190*/  IADD3 RZ, P2, PT, R59.reuse, R84, RZ ;  /* 0x000000543bff7210 */ /* 0x040fe20007f5e0ff */
[C---:B------:R-:W-:Y:S02]  /*61a0*/  IMAD.IADD R12, R59.reuse, 0x1, R90 ;  /* 0x000000013b0c7824 */ /* 0x040fe400078e025a */
[----:B------:R0:W4:Y:S01]  /*61b0*/  @!P0 LDG.E.U8 R176, desc[UR6][R10.64] ;  /* 0x000000060ab08981 */ /* 0x000122000c1e1100 */
[C---:B-1----:R-:W-:Y:S02]  /*61c0*/  IMAD.IADD R8, R59.reuse, 0x1, R92 ;  /* 0x000000013b087824 */ /* 0x042fe400078e025c */
[C---:B------:R-:W-:Y:S01]  /*61d0*/  IMAD.X R9, R52.reuse, 0x1, R91, P3 ;  /* 0x0000000134097824 */ /* 0x040fe200018e065b */
[C---:B------:R-:W-:Y:S01]  /*61e0*/  IADD3 RZ, P3, PT, R59.reuse, R86, RZ ;  /* 0x000000563bff7210 */ /* 0x040fe20007f7e0ff */
[----:B0-----:R-:W-:Y:S01]  /*61f0*/  IMAD.X R7, R52, 0x1, R87, P1 ;  /* 0x0000000134077824 */ /* 0x001fe200008e0657 */
[C---:B------:R-:W-:Y:S01]  /*6200*/  IADD3 RZ, P1, PT, R59.reuse, R82, RZ ;  /* 0x000000523bff7210 */ /* 0x040fe20007f3e0ff */
[----:B------:R0:W4:Y:S01]  /*6210*/  @!P0 LDG.E.U8 R178, desc[UR6][R4.64] ;  /* 0x0000000604b28981 */ /* 0x000122000c1e1100 */
[----:B------:R-:W-:-:S02]  /*6220*/  IMAD.IADD R6, R59, 0x1, R88 ;  /* 0x000000013b067824 */ /* 0x000fc400078e0258 */
[C---:B------:R-:W-:Y:S01]  /*6230*/  IMAD.X R11, R52.reuse, 0x1, R83, P2 ;  /* 0x00000001340b7824 */ /* 0x040fe200010e0653 */
[----:B------:R1:W4:Y:S01]  /*6240*/  @!P0 LDG.E.U8 R180, desc[UR6][R8.64] ;  /* 0x0000000608b48981 */ /* 0x000322000c1e1100 */
[C---:B------:R-:W-:Y:S01]  /*6250*/  IADD3 RZ, P2, PT, R59.reuse, R74, RZ ;  /* 0x0000004a3bff7210 */ /* 0x040fe20007f5e0ff */
[C---:B------:R-:W-:Y:S02]  /*6260*/  IMAD.IADD R10, R59.reuse, 0x1, R84 ;  /* 0x000000013b0a7824 */ /* 0x040fe400078e0254 */
[----:B------:R1:W4:Y:S01]  /*6270*/  @!P0 LDG.E.U8 R181, desc[UR6][R12.64] ;  /* 0x000000060cb58981 */ /* 0x000322000c1e1100 */
[C---:B0-----:R-:W-:Y:S02]  /*6280*/  IMAD.IADD R4, R59.reuse, 0x1, R86 ;  /* 0x000000013b047824 */ /* 0x041fe400078e0256 */
[C---:B------:R-:W-:Y:S01]  /*6290*/  IMAD.X R5, R52.reuse, 0x1, R85, P3 ;  /* 0x0000000134057824 */ /* 0x040fe200018e0655 */
[C---:B------:R-:W-:Y:S01]  /*62a0*/  IADD3 RZ, P3, PT, R59.reuse, R78, RZ ;  /* 0x0000004e3bff7210 */ /* 0x040fe20007f7e0ff */
[----:B-1----:R-:W-:Y:S01]  /*62b0*/  IMAD.X R9, R52, 0x1, R81, P1 ;  /* 0x0000000134097824 */ /* 0x002fe200008e0651 */
        /* <DEDUP_REMOVED lines=27> */
[----:B------:R-:W-:Y:S01]  /*6470*/  IMAD.IADD R12, R59, 0x1, R66 ;  /* 0x000000013b0c7824 */ /* 0x000fe200078e0242 */
[----:B------:R1:W4:Y:S01]  /*6480*/  @!P0 LDG.E.U8 R189, desc[UR6][R8.64] ;  /* 0x0000000608bd8981 */ /* 0x000322000c1e1100 */
[----:B------:R-:W-:-:S03]  /*6490*/  IMAD.X R13, R52, 0x1, R65, P2 ;  /* 0x00000001340d7824 */ /* 0x000fc600010e0641 */
[----:B------:R3:W4:Y:S01]  /*64a0*/  @!P0 LDG.E.U8 R190, desc[UR6][R10.64] ;  /* 0x000000060abe8981 */ /* 0x000722000c1e1100 */
[C---:B0-----:R-:W-:Y:S02]  /*64b0*/  IMAD.IADD R4, R59.reuse, 0x1, R68 ;  /* 0x000000013b047824 */ /* 0x041fe400078e0244 */
[C---:B------:R-:W-:Y:S01]  /*64c0*/  IMAD.X R5, R52.reuse, 0x1, R67, P3 ;  /* 0x0000000134057824 */ /* 0x040fe200018e0643 */
[----:B------:R0:W4:Y:S01]  /*64d0*/  @!P0 LDG.E.U8 R191, desc[UR6][R6.64] ;  /* 0x0000000606bf8981 */ /* 0x000122000c1e1100 */
[----:B-1----:R-:W-:Y:S02]  /*64e0*/  IMAD.IADD R8, R59, 0x1, R58 ;  /* 0x000000013b087824 */ /* 0x002fe400078e023a */
[----:B------:R-:W-:Y:S01]  /*64f0*/  IMAD.X R9, R52, 0x1, R63, P1 ;  /* 0x0000000134097824 */ /* 0x000fe200008e063f */
[----:B------:R1:W4:Y:S04]  /*6500*/  @!P0 LDG.E.U8 R192, desc[UR6][R4.64] ;  /* 0x0000000604c08981 */ /* 0x000328000c1e1100 */
[----:B------:R-:W4:Y:S04]  /*6510*/  @!P0 LDG.E.U8 R193, desc[UR6][R12.64] ;  /* 0x000000060cc18981 */ /* 0x000f28000c1e1100 */
[----:B------:R1:W4:Y:S01]  /*6520*/  @!P0 LDG.E.U8 R194, desc[UR6][R8.64] ;  /* 0x0000000608c28981 */ /* 0x000322000c1e1100 */
[----:B---3--:R-:W3:Y:S01]  /*6530*/  S2R R10, SR_TID.X ;  /* 0x00000000000a7919 */ /* 0x008ee20000002100 */
[----:B------:R-:W1:Y:S01]  /*6540*/  S2UR UR74, SR_CgaCtaId ;  /* 0x00000000004a79c3 */ /* 0x000e620000008800 */
[----:B0-----:R-:W-:Y:S01]  /*6550*/  SHF.R.U32.HI R6, RZ, 0x2, R18 ;  /* 0x00000002ff067819 */ /* 0x001fe20000011612 */
[----:B------:R-:W-:-:S03]  /*6560*/  IMAD.SHL.U32 R7, R18, 0x40, RZ ;  /* 0x0000004012077824 */ /* 0x000fc600078e00ff */
[----:B------:R-:W-:Y:S01]  /*6570*/  SGXT.U32 R6, R6, 0x3 ;  /* 0x000000030606781a */ /* 0x000fe20000000000 */
[----:B------:R-:W-:-:S03]  /*6580*/  UMOV UR73, 0x400 ;  /* 0x0000040000497882 */ /* 0x000fc60000000000 */
[----:B------:R-:W-:Y:S01]  /*6590*/  LOP3.LUT R7, R6, 0x40, R7, 0xf8, !PT ;  /* 0x0000004006077812 */ /* 0x000fe200078ef807 */
[----:B-1----:R-:W-:Y:S01]  /*65a0*/  ULEA UR73, UR74, UR73, 0x18 ;  /* 0x000000494a497291 */ /* 0x002fe2000f8ec0ff */
[----:B---3--:R-:W-:Y:S01]  /*65b0*/  SHF.R.S32.HI R11, RZ, 0x2, R10 ;  /* 0x00000002ff0b7819 */ /* 0x008fe2000001140a */
[C---:B------:R-:W-:Y:S02]  /*65c0*/  IMAD.SHL.U32 R4, R10.reuse, 0x20, RZ ;  /* 0x000000200a047824 */ /* 0x040fe400078e00ff */
[----:B------:R-:W-:Y:S01]  /*65d0*/  IMAD.SHL.U32 R6, R10, 0x80, RZ ;  /* 0x000000800a067824 */ /* 0x000fe200078e00ff */
[----:B------:R-:W-:Y:S02]  /*65e0*/  SGXT R5, R11, 0x1 ;  /* 0x000000010b05781a */ /* 0x000fe40000000200 */
[----:B------:R-:W-:Y:S02]  /*65f0*/  LOP3.LUT R4, R4, 0x60, RZ, 0xc0, !PT ;  /* 0x0000006004047812 */ /* 0x000fe400078ec0ff */
[----:B------:R-:W-:Y:S01]  /*6600*/  LOP3.LUT R9, R6, 0x800, RZ, 0xc0, !PT ;  /* 0x0000080006097812 */ /* 0x000fe200078ec0ff */
[----:B------:R-:W-:Y:S01]  /*6610*/  IMAD.SHL.U32 R6, R10, 0x2, RZ ;  /* 0x000000020a067824 */ /* 0x000fe200078e00ff */
[----:B------:R-:W-:-:S02]  /*6620*/  SHF.R.S32.HI R11, RZ, 0x1, R18 ;  /* 0x00000001ff0b7819 */ /* 0x000fc40000011412 */
[----:B------:R-:W-:Y:S02]  /*6630*/  LOP3.LUT R5, R5, 0x90, RZ, 0xc0, !PT ;  /* 0x0000009005057812 */ /* 0x000fe400078ec0ff */
[----:B------:R-:W-:Y:S02]  /*6640*/  IADD3 R8, PT, PT, R4, UR73, R9 ;  /* 0x0000004904087c10 */ /* 0x000fe4000fffe009 */
[----:B------:R-:W-:Y:S02]  /*6650*/  SGXT R4, R11, 0x1 ;  /* 0x000000010b04781a */ /* 0x000fe40000000200 */
[----:B------:R-:W-:Y:S02]  /*6660*/  LOP3.LUT R9, R5, 0x10, R6, 0x78, !PT ;  /* 0x0000001005097812 */ /* 0x000fe400078e7806 */
[----:B------:R-:W-:Y:S02]  /*6670*/  LOP3.LUT R5, R54, 0x90, RZ, 0xc0, !PT ;  /* 0x0000009036057812 */ /* 0x000fe400078ec0ff */
[----:B------:R-:W-:-:S02]  /*6680*/  LOP3.LUT R4, R7, 0x88, R4, 0xf8, !PT ;  /* 0x0000008807047812 */ /* 0x000fc400078ef804 */
[----:B------:R-:W-:Y:S02]  /*6690*/  LOP3.LUT R195, R5, 0x7f, R18, 0x78, !PT ;  /* 0x0000007f05c37812 */ /* 0x000fe400078e7812 */
[----:B------:R-:W-:Y:S01]  /*66a0*/  LOP3.LUT R5, R4, 0x8, RZ, 0x3c, !PT ;  /* 0x0000000804057812 */ /* 0x000fe200078e3cff */
[----:B------:R-:W-:Y:S04]  /*66b0*/  LDS.U8 R12, [R4+UR5] ;  /* 0x00000005040c7984 */ /* 0x000fe80008000000 */
[----:B------:R-:W0:Y:S04]  /*66c0*/  LDS.U8 R13, [R4+UR5+0x10] ;  /* 0x00001005040d7984 */ /* 0x000e280008000000 */
[----:B------:R-:W-:Y:S04]  /*66d0*/  LDS.U8 R161, [R4+UR5+0x20] ;  /* 0x0000200504a17984 */ /* 0x000fe80008000000 */
[----:B------:R-:W-:Y:S04]  /*66e0*/  LDS.U8 R160, [R4+UR5+0x30] ;  /* 0x0000300504a07984 */ /* 0x000fe80008000000 */
[----:B------:R-:W-:Y:S04]  /*66f0*/  LDS.U8 R18, [R4+UR5+0x100] ;  /* 0x0001000504127984 */ /* 0x000fe80008000000 */
[----:B------:R-:W-:Y:S04]  /*6700*/  LDS.U8 R175, [R4+UR5+0x110] ;  /* 0x0001100504af7984 */ /* 0x000fe80008000000 */
[----:B------:R-:W-:Y:S04]  /*6710*/  LDS.U8 R159, [R4+UR5+0x120] ;  /* 0x00012005049f7984 */ /* 0x000fe80008000000 */
[----:B------:R-:W-:Y:S04]  /*6720*/  LDS.U8 R158, [R4+UR5+0x130] ;  /* 0x00013005049e7984 */ /* 0x000fe80008000000 */
[----:B------:R-:W-:Y:S04]  /*6730*/  LDS.U8 R52, [R5+UR5] ;  /* 0x0000000505347984 */ /* 0x000fe80008000000 */
[----:B------:R-:W1:Y:S04]  /*6740*/  LDS.U8 R177, [R5+UR5+0x10] ;  /* 0x0000100505b17984 */ /* 0x000e680008000000 */
[----:B------:R-:W-:Y:S04]  /*6750*/  LDS.U8 R157, [R5+UR5+0x20] ;  /* 0x00002005059d7984 */ /* 0x000fe80008000000 */
[----:B------:R-:W-:Y:S04]  /*6760*/  LDS.U8 R156, [R5+UR5+0x30] ;  /* 0x00003005059c7984 */ /* 0x000fe80008000000 */
[----:B------:R-:W-:Y:S04]  /*6770*/  LDS.U8 R54, [R5+UR5+0x100] ;  /* 0x0001000505367984 */ /* 0x000fe80008000000 */
[----:B------:R-:W3:Y:S04]  /*6780*/  LDS.U8 R179, [R5+UR5+0x110] ;  /* 0x0001100505b37984 */ /* 0x000ee80008000000 */
[----:B------:R-:W-:Y:S04]  /*6790*/  LDS.U8 R155, [R5+UR5+0x120] ;  /* 0x00012005059b7984 */ /* 0x000fe80008000000 */
[----:B------:R-:W-:Y:S01]  /*67a0*/  LDS.U8 R154, [R5+UR5+0x130] ;  /* 0x00013005059a7984 */ /* 0x000fe20008000000 */
[----:B------:R-:W-:Y:S01]  /*67b0*/  BAR.SYNC.DEFER_BLOCKING 0x0 ;  /* 0x0000000000007b1d */ /* 0x000fe20000010000 */
[----:B------:R-:W-:-:S05]  /*67c0*/  LOP3.LUT R10, R10, 0xe0, RZ, 0xc0, !PT ;  /* 0x000000e00a0a7812 */ /* 0x000fca00078ec0ff */
[----:B------:R-:W-:Y:S01]  /*67d0*/  IMAD.SHL.U32 R10, R10, 0x8, RZ ;  /* 0x000000080a0a7824 */ /* 0x000fe200078e00ff */
[----:B--2---:R-:W-:Y:S04]  /*67e0*/  STS.U8 [R195+UR5], R14 ;  /* 0x0000000ec3007988 */ /* 0x004fe80008000005 */
[----:B------:R-:W-:Y:S04]  /*67f0*/  STS.U8 [R195+UR5+0x100], R15 ;  /* 0x0001000fc3007988 */ /* 0x000fe80008000005 */
[----:B-----5:R-:W-:Y:S04]  /*6800*/  STS.U8 [R195+UR5+0x200], R16 ;  /* 0x00020010c3007988 */ /* 0x020fe80008000005 */
[----:B------:R-:W-:Y:S04]  /*6810*/  STS.U8 [R195+UR5+0x300], R17 ;  /* 0x00030011c3007988 */ /* 0x000fe80008000005 */
[----:B------:R1:W-:Y:S04]  /*6820*/  STS.U8 [R195+UR5+0x400], R53 ;  /* 0x00040035c3007988 */ /* 0x0003e80008000005 */
[----:B------:R3:W-:Y:S04]  /*6830*/  STS.U8 [R195+UR5+0x500], R55 ;  /* 0x00050037c3007988 */ /* 0x0007e80008000005 */
[----:B----4-:R-:W-:Y:S04]  /*6840*/  STS.U8 [R195+UR5+0x600], R19 ;  /* 0x00060013c3007988 */ /* 0x010fe80008000005 */
[----:B------:R-:W-:Y:S04]  /*6850*/  STS.U8 [R195+UR5+0x700], R128 ;  /* 0x00070080c3007988 */ /* 0x000fe80008000005 */
        /* <DEDUP_REMOVED lines=55> */
[----:B------:R-:W-:Y:S01]  /*6bd0*/  STS.U8 [R195+UR5+0x3f00], R194 ;  /* 0x003f00c2c3007988 */ /* 0x000fe20008000005 */
[----:B------:R-:W-:Y:S01]  /*6be0*/  IADD3 R196, PT, PT, R9, R8, R10 ;  /* 0x0000000809c47210 */ /* 0x000fe20007ffe00a */
[----:B------:R-:W-:Y:S06]  /*6bf0*/  BAR.SYNC.DEFER_BLOCKING 0x0 ;  /* 0x0000000000007b1d */ /* 0x000fec0000010000 */
[----:B------:R-:W2:Y:S04]  /*6c00*/  LDSM.16.M88.4 R4, [R196] ;  /* 0x00000000c404783b */ /* 0x000ea80000000200 */
[----:B------:R-:W4:Y:S01]  /*6c10*/  LDSM.16.M88.4 R8, [R196+0x1000] ;  /* 0x00100000c408783b */ /* 0x000f220000000200 */
[----:B0-----:R-:W-:-:S02]  /*6c20*/  IMAD R12, R13, 0x100, R12 ;  /* 0x000001000d0c7824 */ /* 0x001fc400078e020c */
[----:B-1----:R-:W-:-:S03]  /*6c30*/  IMAD R53, R177, 0x100, R52 ;  /* 0x00000100b1357824 */ /* 0x002fc600078e0234 */
[----:B------:R-:W-:Y:S02]  /*6c40*/  F2FP.F16.E4M3.UNPACK_B R52, R12 ;  /* 0x0000000cff34723e */ /* 0x000fe400020006ff */
[----:B------:R-:W0:Y:S01]  /*6c50*/  LDSM.16.M88.4 R12, [R196+0x2000] ;  /* 0x00200000c40c783b */ /* 0x000e220000000200 */
[----:B------:R-:W-:Y:S02]  /*6c60*/  IMAD R18, R175, 0x100, R18 ;  /* 0x00000100af127824 */ /* 0x000fe400078e0212 */
[----:B---3--:R-:W-:Y:S01]  /*6c70*/  IMAD R55, R179, 0x100, R54 ;  /* 0x00000100b3377824 */ /* 0x008fe200078e0236 */
[----:B------:R-:W-:Y:S02]  /*6c80*/  F2FP.F16.E4M3.UNPACK_B R53, R53 ;  /* 0x00000035ff35723e */ /* 0x000fe400020006ff */
[----:B------:R-:W-:Y:S02]  /*6c90*/  F2FP.F16.E4M3.UNPACK_B R54, R18 ;  /* 0x00000012ff36723e */ /* 0x000fe400020006ff */
[----:B------:R-:W-:-:S02]  /*6ca0*/  F2FP.F16.E4M3.UNPACK_B R55, R55 ;  /* 0x00000037ff37723e */ /* 0x000fc400020006ff */
[----:B--2---:R-:W-:Y:S02]  /*6cb0*/  F2FP.F16.E4M3.UNPACK_B R16, R4 ;  /* 0x00000004ff10723e */ /* 0x004fe400020006ff */
[----:B------:R-:W-:Y:S02]  /*6cc0*/  F2FP.F16.E4M3.UNPACK_B R17, R5 ;  /* 0x00000005ff11723e */ /* 0x000fe400020006ff */
[----:B------:R-:W-:Y:S02]  /*6cd0*/  F2FP.F16.E4M3.UNPACK_B R128, R6 ;  /* 0x00000006ff80723e */ /* 0x000fe400020006ff */
[----:B------:R-:W-:-:S03]  /*6ce0*/  F2FP.F16.E4M3.UNPACK_B R129, R7 ;  /* 0x00000007ff81723e */ /* 0x000fc600020006ff */
[C---:B------:R-:W-:Y:S01]  /*6cf0*/  HMMA.16816.F32 R44, R52.reuse, R16, R44 ;  /* 0x00000010342c723c */ /* 0x040fe2000000182c */
[----:B------:R-:W1:Y:S07]  /*6d00*/  LDSM.16.M88.4 R16, [R196+0x3000] ;  /* 0x00300000c410783b */ /* 0x000e6e0000000200 */
[----:B------:R-:W-:Y:S01]  /*6d10*/  HMMA.16816.F32 R40, R52, R128, R40 ;  /* 0x000000803428723c */ /* 0x000fe20000001828 */
[----:B----4-:R-:W-:Y:S02]  /*6d20*/  F2FP.F16.E4M3.UNPACK_B R128, R8 ;  /* 0x00000008ff80723e */ /* 0x010fe400020006ff */
[----:B------:R-:W-:-:S07]  /*6d30*/  F2FP.F16.E4M3.UNPACK_B R129, R9 ;  /* 0x00000009ff81723e */ /* 0x000fce00020006ff */
[----:B------:R-:W-:Y:S01]  /*6d40*/  HMMA.16816.F32 R36, R52, R128, R36 ;  /* 0x000000803424723c */ /* 0x000fe20000001824 */
[----:B------:R-:W-:Y:S02]  /*6d50*/  F2FP.F16.E4M3.UNPACK_B R128, R10 ;  /* 0x0000000aff80723e */ /* 0x000fe400020006ff */
[----:B------:R-:W-:-:S07]  /*6d60*/  F2FP.F16.E4M3.UNPACK_B R129, R11 ;  /* 0x0000000bff81723e */ /* 0x000fce00020006ff */
[----:B------:R-:W-:Y:S01]  /*6d70*/  HMMA.16816.F32 R32, R52, R128, R32 ;  /* 0x000000803420723c */ /* 0x000fe20000001820 */
[----:B0-----:R-:W-:Y:S02]  /*6d80*/  F2FP.F16.E4M3.UNPACK_B R128, R12 ;  /* 0x0000000cff80723e */ /* 0x001fe400020006ff */
[----:B------:R-:W-:-:S07]  /*6d90*/  F2FP.F16.E4M3.UNPACK_B R129, R13 ;  /* 0x0000000dff81723e */ /* 0x000fce00020006ff */
[----:B------:R-:W-:Y:S01]  /*6da0*/  HMMA.16816.F32 R28, R52, R128, R28 ;  /* 0x00000080341c723c */ /* 0x000fe2000000181c */
[----:B------:R-:W-:Y:S02]  /*6db0*/  F2FP.F16.E4M3.UNPACK_B R128, R14 ;  /* 0x0000000eff80723e */ /* 0x000fe400020006ff */
[----:B------:R-:W-:-:S07]  /*6dc0*/  F2FP.F16.E4M3.UNPACK_B R129, R15 ;  /* 0x0000000fff81723e */ /* 0x000fce00020006ff */
[----:B------:R-:W-:Y:S01]  /*6dd0*/  HMMA.16816.F32 R24, R52, R128, R24 ;  /* 0x000000803418723c */ /* 0x000fe20000001818 */
[----:B-1----:R-:W-:Y:S02]  /*6de0*/  F2FP.F16.E4M3.UNPACK_B R128, R16 ;  /* 0x00000010ff80723e */ /* 0x002fe400020006ff */
[----:B------:R-:W-:-:S07]  /*6df0*/  F2FP.F16.E4M3.UNPACK_B R129, R17 ;  /* 0x00000011ff81723e */ /* 0x000fce00020006ff */
[C---:B------:R-:W-:Y:S01]  /*6e00*/  HMMA.16816.F32 R20, R52.reuse, R128, R20 ;  /* 0x000000803414723c */ /* 0x040fe20000001814 */
[----:B------:R-:W-:Y:S02]  /*6e10*/  F2FP.F16.E4M3.UNPACK_B R128, R18 ;  /* 0x00000012ff80723e */ /* 0x000fe400020006ff */
[----:B------:R-:W-:Y:S01]  /*6e20*/  F2FP.F16.E4M3.UNPACK_B R129, R19 ;  /* 0x00000013ff81723e */ /* 0x000fe200020006ff */
[----:B------:R-:W-:Y:S02]  /*6e30*/  IMAD R160, R160, 0x100, R161 ;  /* 0x00000100a0a07824 */ /* 0x000fe400078e02a1 */
[----:B------:R-:W-:Y:S02]  /*6e40*/  IMAD R158, R158, 0x100, R159 ;  /* 0x000001009e9e7824 */ /* 0x000fe400078e029f */
[----:B------:R-:W-:Y:S02]  /*6e50*/  IMAD R156, R156, 0x100, R157 ;  /* 0x000001009c9c7824 */ /* 0x000fe400078e029d */
[----:B------:R-:W-:Y:S01]  /*6e60*/  IMAD R154, R154, 0x100, R155 ;  /* 0x000001009a9a7824 */ /* 0x000fe200078e029b */
[----:B------:R-:W-:Y:S01]  /*6e70*/  HMMA.16816.F32 R48, R52, R128, R48 ;  /* 0x000000803430723c */ /* 0x000fe20000001830 */
[----:B------:R-:W-:-:S02]  /*6e80*/  F2FP.F16.E4M3.UNPACK_B R52, R160 ;  /* 0x000000a0ff34723e */ /* 0x000fc400020006ff */
[----:B------:R-:W-:Y:S02]  /*6e90*/  F2FP.F16.E4M3.UNPACK_B R54, R158 ;  /* 0x0000009eff36723e */ /* 0x000fe400020006ff */
[----:B------:R-:W-:Y:S02]  /*6ea0*/  F2FP.F16.E4M3.UNPACK_B R53, R156 ;  /* 0x0000009cff35723e */ /* 0x000fe400020006ff */
[----:B------:R-:W-:Y:S02]  /*6eb0*/  F2FP.F16.E4M3.UNPACK_B R55, R154 ;  /* 0x0000009aff37723e */ /* 0x000fe400020006ff */
[----:B------:R-:W-:Y:S02]  /*6ec0*/  F2FP.F16.E4M3.UNPACK_B R4, R4.H1 ;  /* 0x00000004ff04723e */ /* 0x000fe400030006ff */
[----:B------:R-:W-:Y:S01]  /*6ed0*/  F2FP.F16.E4M3.UNPACK_B R5, R5.H1 ;  /* 0x00000005ff05723e */ /* 0x000fe200030006ff */
[----:B------:R-:W-:Y:S02]  /*6ee0*/  USHF.R.S32.HI UR5, URZ, 0x1f, UR76 ;  /* 0x0000001fff057899 */ /* 0x000fe4000801144c */
[----:B------:R-:W-:Y:S01]  /*6ef0*/  UIADD3 UR9, UP1, UPT, UR76, UR9, URZ ;  /* 0x000000094c097290 */ /* 0x000fe2000ff3e0ff */
[----:B------:R-:W-:-:S03]  /*6f00*/  F2FP.F16.E4M3.UNPACK_B R6, R6.H1 ;  /* 0x00000006ff06723e */ /* 0x000fc600030006ff */
[----:B------:R-:W-:Y:S01]  /*6f10*/  UIADD3.X UR68, UPT, UPT, UR5, UR68, URZ, UP1, !UPT ;  /* 0x0000004405447290 */ /* 0x000fe20008ffe4ff */
[----:B------:R-:W-:Y:S01]  /*6f20*/  HMMA.16816.F32 R44, R52, R4, R44 ;  /* 0x00000004342c723c */ /* 0x000fe2000000182c */
[----:B------:R-:W-:Y:S01]  /*6f30*/  UIADD3 UR22, UP1, UPT, UR76, UR22, URZ ;  /* 0x000000164c167290 */ /* 0x000fe2000ff3e0ff */
[----:B------:R-:W-:Y:S01]  /*6f40*/  F2FP.F16.E4M3.UNPACK_B R7, R7.H1 ;  /* 0x00000007ff07723e */ /* 0x000fe200030006ff */
[----:B------:R-:W-:Y:S01]  /*6f50*/  IMAD.U32 R4, RZ, RZ, UR75 ;  /* 0x0000004bff047e24 */ /* 0x000fe2000f8e00ff */
[----:B------:R-:W-:Y:S02]  /*6f60*/  F2FP.F16.E4M3.UNPACK_B R8, R8.H1 ;  /* 0x00000008ff08723e */ /* 0x000fe400030006ff */
[----:B------:R-:W-:Y:S02]  /*6f70*/  F2FP.F16.E4M3.UNPACK_B R9, R9.H1 ;  /* 0x00000009ff09723e */ /* 0x000fe400030006ff */
[----:B------:R-:W-:Y:S02]  /*6f80*/  F2FP.F16.E4M3.UNPACK_B R10, R10.H1 ;  /* 0x0000000aff0a723e */ /* 0x000fe400030006ff */
[----:B------:R-:W-:-:S02]  /*6f90*/  F2FP.F16.E4M3.UNPACK_B R11, R11.H1 ;  /* 0x0000000bff0b723e */ /* 0x000fc400030006ff */
[----:B------:R-:W-:Y:S02]  /*6fa0*/  F2FP.F16.E4M3.UNPACK_B R12, R12.H1 ;  /* 0x0000000cff0c723e */ /* 0x000fe400030006ff */
[----:B------:R-:W-:Y:S02]  /*6fb0*/  F2FP.F16.E4M3.UNPACK_B R13, R13.H1 ;  /* 0x0000000dff0d723e */ /* 0x000fe400030006ff */
[----:B------:R-:W-:Y:S02]  /*6fc0*/  F2FP.F16.E4M3.UNPACK_B R14, R14.H1 ;  /* 0x0000000eff0e723e */ /* 0x000fe400030006ff */
[----:B------:R-:W-:Y:S02]  /*6fd0*/  F2FP.F16.E4M3.UNPACK_B R15, R15.H1 ;  /* 0x0000000fff0f723e */ /* 0x000fe400030006ff */
[----:B------:R-:W-:Y:S02]  /*6fe0*/  F2FP.F16.E4M3.UNPACK_B R16, R16.H1 ;  /* 0x00000010ff10723e */ /* 0x000fe400030006ff */
[----:B------:R-:W-:-:S02]  /*6ff0*/  F2FP.F16.E4M3.UNPACK_B R17, R17.H1 ;  /* 0x00000011ff11723e */ /* 0x000fc400030006ff */
[----:B------:R-:W-:Y:S02]  /*7000*/  F2FP.F16.E4M3.UNPACK_B R18, R18.H1 ;  /* 0x00000012ff12723e */ /* 0x000fe400030006ff */
[----:B------:R-:W-:Y:S02]  /*7010*/  F2FP.F16.E4M3.UNPACK_B R19, R19.H1 ;  /* 0x00000013ff13723e */ /* 0x000fe400030006ff */
[----:B------:R-:W-:Y:S02]  /*7020*/  IADD3 R57, P0, PT, R57, UR75, RZ ;  /* 0x0000004b39397c10 */ /* 0x000fe4000ff1e0ff */
[----:B------:R-:W-:Y:S02]  /*7030*/  IADD3 R58, P4, PT, R58, UR76, RZ ;  /* 0x0000004c3a3a7c10 */ /* 0x000fe4000ff9e0ff */
[----:B------:R-:W-:Y:S02]  /*7040*/  IADD3 R66, P3, PT, R66, UR76, RZ ;  /* 0x0000004c42427c10 */ /* 0x000fe4000ff7e0ff */
[----:B------:R-:W-:-:S02]  /*7050*/  IADD3 R68, P2, PT, R68, UR76, RZ ;  /* 0x0000004c44447c10 */ /* 0x000fc4000ff5e0ff */
[----:B------:R-:W-:Y:S01]  /*7060*/  IADD3 R70, P1, PT, R70, UR76, RZ ;  /* 0x0000004c46467c10 */ /* 0x000fe2000ff3e0ff */
[----:B------:R-:W-:Y:S01]  /*7070*/  UIADD3.X UR61, UPT, UPT, UR5, UR61, URZ, UP1, !UPT ;  /* 0x0000003d053d7290 */ /* 0x000fe20008ffe4ff */
[----:B------:R-:W-:Y:S01]  /*7080*/  LEA.HI.X.SX32 R61, R4, R61, 0x1, P0 ;  /* 0x0000003d043d7211 */ /* 0x000fe200000f0eff */
[----:B------:R-:W-:Y:S01]  /*7090*/  UIADD3 UR15, UP5, UPT, UR76, UR15, URZ ;  /* 0x0000000f4c0f7290 */ /* 0x000fe2000ffbe0ff */
[----:B------:R-:W-:Y:S01]  /*70a0*/  IADD3.X R63, PT, PT, R63, UR5, RZ, P4, !PT ;  /* 0x000000053f3f7c10 */ /* 0x000fe2000a7fe4ff */
[----:B------:R-:W-:Y:S01]  /*70b0*/  UIADD3 UR14, UP4, UPT, UR76, UR14, URZ ;  /* 0x0000000e4c0e7290 */ /* 0x000fe2000ff9e0ff */
[----:B------:R-:W-:Y:S01]  /*70c0*/  IADD3.X R65, PT, PT, R65, UR5, RZ, P3, !PT ;  /* 0x0000000541417c10 */ /* 0x000fe20009ffe4ff */
[----:B------:R-:W-:Y:S01]  /*70d0*/  UIADD3 UR13, UP3, UPT, UR76, UR13, URZ ;  /* 0x0000000d4c0d7290 */ /* 0x000fe2000ff7e0ff */
[----:B------:R-:W-:Y:S01]  /*70e0*/  IADD3.X R67, PT, PT, R67, UR5, RZ, P2, !PT ;  /* 0x0000000543437c10 */ /* 0x000fe200097fe4ff */
[----:B------:R-:W-:Y:S01]  /*70f0*/  UIADD3 UR8, UP2, UPT, UR76, UR8, URZ ;  /* 0x000000084c087290 */ /* 0x000fe2000ff5e0ff */
[----:B------:R-:W-:Y:S01]  /*7100*/  IADD3.X R69, PT, PT, R69, UR5, RZ, P1, !PT ;  /* 0x0000000545457c10 */ /* 0x000fe20008ffe4ff */
[----:B------:R-:W-:-:S02]  /*7110*/  UIADD3 UR29, UP1, UPT, UR76, UR29, URZ ;  /* 0x0000001d4c1d7290 */ /* 0x000fc4000ff3e0ff */
[----:B------:R-:W-:Y:S01]  /*7120*/  IADD3 R72, P0, PT, R72, UR76, RZ ;  /* 0x0000004c48487c10 */ /* 0x000fe2000ff1e0ff */
[C---:B------:R-:W-:Y:S01]  /*7130*/  HMMA.16816.F32 R40, R52.reuse, R6, R40 ;  /* 0x000000063428723c */ /* 0x040fe20000001828 */
[----:B------:R-:W-:Y:S02]  /*7140*/  IADD3 R76, P6, PT, R76, UR76, RZ ;  /* 0x0000004c4c4c7c10 */ /* 0x000fe4000ffde0ff */
[----:B------:R-:W-:Y:S02]  /*7150*/  IADD3 R80, P5, PT, R80, UR76, RZ ;  /* 0x0000004c50507c10 */ /* 0x000fe4000ffbe0ff */
[----:B------:R-:W-:Y:S02]  /*7160*/  IADD3 R74, P4, PT, R74, UR76, RZ ;  /* 0x0000004c4a4a7c10 */ /* 0x000fe4000ff9e0ff */
[----:B------:R-:W-:Y:S01]  /*7170*/  IADD3 R78, P3, PT, R78, UR76, RZ ;  /* 0x0000004c4e4e7c10 */ /* 0x000fe2000ff7e0ff */
[----:B------:R-:W-:Y:S01]  /*7180*/  HMMA.16816.F32 R36, R52, R8, R36 ;  /* 0x000000083424723c */ /* 0x000fe20000001824 */
[----:B------:R-:W-:-:S02]  /*7190*/  IADD3 R82, P2, PT, R82, UR76, RZ ;  /* 0x0000004c52527c10 */ /* 0x000fc4000ff5e0ff */
[----:B------:R-:W-:Y:S01]  /*71a0*/  IADD3 R84, P1, PT, R84, UR76, RZ ;  /* 0x0000004c54547c10 */ /* 0x000fe2000ff3e0ff */
[----:B------:R-:W-:Y:S02]  /*71b0*/  UIADD3.X UR72, UPT, UPT, UR5, UR72, URZ, UP5, !UPT ;  /* 0x0000004805487290 */ /* 0x000fe4000affe4ff */
[----:B------:R-:W-:Y:S02]  /*71c0*/  UIADD3.X UR71, UPT, UPT, UR5, UR71, URZ, UP4, !UPT ;  /* 0x0000004705477290 */ /* 0x000fe4000a7fe4ff */
[----:B------:R-:W-:Y:S01]  /*71d0*/  HMMA.16816.F32 R32, R52, R10, R32 ;  /* 0x0000000a3420723c */ /* 0x000fe20000001820 */
[----:B------:R-:W-:Y:S02]  /*71e0*/  UIADD3.X UR70, UPT, UPT, UR5, UR70, URZ, UP3, !UPT ;  /* 0x0000004605467290 */ /* 0x000fe40009ffe4ff */
[----:B------:R-:W-:Y:S02]  /*71f0*/  UIADD3.X UR69, UPT, UPT, UR5, UR69, URZ, UP2, !UPT ;  /* 0x0000004505457290 */ /* 0x000fe400097fe4ff */
[----:B------:R-:W-:-:S03]  /*7200*/  UIADD3.X UR54, UPT, UPT, UR5, UR54, URZ, UP1, !UPT ;  /* 0x0000003605367290 */ /* 0x000fc60008ffe4ff */
[----:B------:R-:W-:Y:S01]  /*7210*/  HMMA.16816.F32 R28, R52, R12, R28 ;  /* 0x0000000c341c723c */ /* 0x000fe2000000181c */
[----:B------:R-:W-:Y:S01]  /*7220*/  UIADD3 UR16, UP0, UPT, UR76, UR16, URZ ;  /* 0x000000104c107290 */ /* 0x000fe2000ff1e0ff */
[----:B------:R-:W-:Y:S01]  /*7230*/  IADD3.X R71, PT, PT, R71, UR5, RZ, P0, !PT ;  /* 0x0000000547477c10 */ /* 0x000fe200087fe4ff */
[----:B------:R-:W-:Y:S01]  /*7240*/  UIADD3 UR17, UP6, UPT, UR76, UR17, URZ ;  /* 0x000000114c117290 */ /* 0x000fe2000ffde0ff */
[----:B------:R-:W-:Y:S01]  /*7250*/  IADD3.X R73, PT, PT, R73, UR5, RZ, P6, !PT ;  /* 0x0000000549497c10 */ /* 0x000fe2000b7fe4ff */
[----:B------:R-:W-:-:S03]  /*7260*/  UIADD3 UR18, UP5, UPT, UR76, UR18, URZ ;  /* 0x000000124c127290 */ /* 0x000fc6000ffbe0ff */
        /* <DEDUP_REMOVED lines=9> */
[----:B------:R-:W-:Y:S01]  /*7300*/  UIADD3 UR4, UPT, UPT, UR4, -0x1, URZ ;  /* 0xffffffff04047890 */ /* 0x000fe2000fffe0ff */
[----:B------:R-:W-:-:S04]  /*7310*/  IADD3.X R81, PT, PT, R81, UR5, RZ, P2, !PT ;  /* 0x0000000551517c10 */ /* 0x000fc800097fe4ff */
[----:B------:R-:W-:Y:S01]  /*7320*/  HMMA.16816.F32 R48, R52, R18, R48 ;  /* 0x000000123430723c */ /* 0x000fe20000001830 */
[----:B------:R-:W-:Y:S02]  /*7330*/  IADD3.X R83, PT, PT, R83, UR5, RZ, P1, !PT ;  /* 0x0000000553537c10 */ /* 0x000fe40008ffe4ff */
[----:B------:R-:W-:Y:S02]  /*7340*/  IADD3 R86, P0, PT, R86, UR76, RZ ;  /* 0x0000004c56567c10 */ /* 0x000fe4000ff1e0ff */
[----:B------:R-:W-:Y:S02]  /*7350*/  IADD3 R88, P6, PT, R88, UR76, RZ ;  /* 0x0000004c58587c10 */ /* 0x000fe4000ffde0ff */
[----:B------:R-:W-:Y:S02]  /*7360*/  IADD3 R90, P5, PT, R90, UR76, RZ ;  /* 0x0000004c5a5a7c10 */ /* 0x000fe4000ffbe0ff */
[----:B------:R-:W-:Y:S02]  /*7370*/  IADD3 R92, P4, PT, R92, UR76, RZ ;  /* 0x0000004c5c5c7c10 */ /* 0x000fe4000ff9e0ff */
[----:B------:R-:W-:-:S02]  /*7380*/  IADD3 R94, P3, PT, R94, UR76, RZ ;  /* 0x0000004c5e5e7c10 */ /* 0x000fc4000ff7e0ff */
[----:B------:R-:W-:Y:S02]  /*7390*/  IADD3 R96, P2, PT, R96, UR76, RZ ;  /* 0x0000004c60607c10 */ /* 0x000fe4000ff5e0ff */
[----:B------:R-:W-:Y:S01]  /*73a0*/  IADD3 R98, P1, PT, R98, UR76, RZ ;  /* 0x0000004c62627c10 */ /* 0x000fe2000ff3e0ff */
[----:B------:R-:W-:Y:S02]  /*73b0*/  UIADD3.X UR67, UPT, UPT, UR5, UR67, URZ, UP0, !UPT ;  /* 0x0000004305437290 */ /* 0x000fe400087fe4ff */
[----:B------:R-:W-:Y:S02]  /*73c0*/  UIADD3.X UR66, UPT, UPT, UR5, UR66, URZ, UP6, !UPT ;  /* 0x0000004205427290 */ /* 0x000fe4000b7fe4ff */
[----:B------:R-:W-:Y:S02]  /*73d0*/  UIADD3.X UR65, UPT, UPT, UR5, UR65, URZ, UP5, !UPT ;  /* 0x0000004105417290 */ /* 0x000fe4000affe4ff */
[----:B------:R-:W-:Y:S02]  /*73e0*/  UIADD3.X UR64, UPT, UPT, UR5, UR64, URZ, UP4, !UPT ;  /* 0x0000004005407290 */ /* 0x000fe4000a7fe4ff */
[----:B------:R-:W-:-:S02]  /*73f0*/  UIADD3.X UR63, UPT, UPT, UR5, UR63, URZ, UP3, !UPT ;  /* 0x0000003f053f7290 */ /* 0x000fc40009ffe4ff */
[----:B------:R-:W-:Y:S02]  /*7400*/  UIADD3.X UR62, UPT, UPT, UR5, UR62, URZ, UP2, !UPT ;  /* 0x0000003e053e7290 */ /* 0x000fe400097fe4ff */
[----:B------:R-:W-:Y:S02]  /*7410*/  UIADD3.X UR47, UPT, UPT, UR5, UR47, URZ, UP1, !UPT ;  /* 0x0000002f052f7290 */ /* 0x000fe40008ffe4ff */
[----:B------:R-:W-:Y:S01]  /*7420*/  IADD3.X R85, PT, PT, R85, UR5, RZ, P0, !PT ;  /* 0x0000000555557c10 */ /* 0x000fe200087fe4ff */
        /* <DEDUP_REMOVED lines=12> */
[----:B------:R-:W-:Y:S01]  /*74f0*/  UISETP.NE.U32.AND UP1, UPT, UR4, URZ, UPT ;  /* 0x000000ff0400728c */ /* 0x000fe2000bf25070 */
[----:B------:R-:W-:-:S02]  /*7500*/  IADD3 R100, P0, PT, R100, UR76, RZ ;  /* 0x0000004c64647c10 */ /* 0x000fc4000ff1e0ff */
[----:B------:R-:W-:Y:S02]  /*7510*/  IADD3 R102, P6, PT, R102, UR76, RZ ;  /* 0x0000004c66667c10 */ /* 0x000fe4000ffde0ff */
[----:B------:R-:W-:Y:S02]  /*7520*/  IADD3 R104, P5, PT, R104, UR76, RZ ;  /* 0x0000004c68687c10 */ /* 0x000fe4000ffbe0ff */
[----:B------:R-:W-:Y:S02]  /*7530*/  IADD3 R106, P4, PT, R106, UR76, RZ ;  /* 0x0000004c6a6a7c10 */ /* 0x000fe4000ff9e0ff */
[----:B------:R-:W-:Y:S02]  /*7540*/  IADD3 R108, P3, PT, R108, UR76, RZ ;  /* 0x0000004c6c6c7c10 */ /* 0x000fe4000ff7e0ff */
[----:B------:R-:W-:Y:S02]  /*7550*/  IADD3 R110, P2, PT, R110, UR76, RZ ;  /* 0x0000004c6e6e7c10 */ /* 0x000fe4000ff5e0ff */
[----:B------:R-:W-:Y:S01]  /*7560*/  IADD3 R112, P1, PT, R112, UR76, RZ ;  /* 0x0000004c70707c10 */ /* 0x000fe2000ff3e0ff */
[----:B------:R-:W-:-:S02]  /*7570*/  UIADD3.X UR60, UPT, UPT, UR5, UR60, URZ, UP0, !UPT ;  /* 0x0000003c053c7290 */ /* 0x000fc400087fe4ff */
[----:B------:R-:W-:Y:S02]  /*7580*/  UIADD3.X UR59, UPT, UPT, UR5, UR59, URZ, UP6, !UPT ;  /* 0x0000003b053b7290 */ /* 0x000fe4000b7fe4ff */
[----:B------:R-:W-:Y:S02]  /*7590*/  UIADD3.X UR58, UPT, UPT, UR5, UR58, URZ, UP5, !UPT ;  /* 0x0000003a053a7290 */ /* 0x000fe4000affe4ff */
[----:B------:R-:W-:Y:S02]  /*75a0*/  UIADD3.X UR57, UPT, UPT, UR5, UR57, URZ, UP4, !UPT ;  /* 0x0000003905397290 */ /* 0x000fe4000a7fe4ff */
        /* <DEDUP_REMOVED lines=14> */
[----:B------:R-:W-:-:S02]  /*7690*/  IADD3.X R121, PT, PT, R121, UR5, RZ, P1, !PT ;  /* 0x0000000579797c10 */ /* 0x000fc40008ffe4ff */
[----:B------:R-:W-:Y:S02]  /*76a0*/  IADD3 R114, P0, PT, R114, UR76, RZ ;  /* 0x0000004c72727c10 */ /* 0x000fe4000ff1e0ff */
[----:B------:R-:W-:Y:S02]  /*76b0*/  IADD3 R116, P6, PT, R116, UR76, RZ ;  /* 0x0000004c74747c10 */ /* 0x000fe4000ffde0ff */
[----:B------:R-:W-:Y:S02]  /*76c0*/  IADD3 R118, P5, PT, R118, UR76, RZ ;  /* 0x0000004c76767c10 */ /* 0x000fe4000ffbe0ff */
[----:B------:R-:W-:Y:S02]  /*76d0*/  IADD3 R120, P4, PT, R120, UR76, RZ ;  /* 0x0000004c78787c10 */ /* 0x000fe4000ff9e0ff */
[----:B------:R-:W-:Y:S02]  /*76e0*/  IADD3 R122, P3, PT, R122, UR76, RZ ;  /* 0x0000004c7a7a7c10 */ /* 0x000fe4000ff7e0ff */
[----:B------:R-:W-:-:S02]  /*76f0*/  IADD3 R124, P2, PT, R124, UR76, RZ ;  /* 0x0000004c7c7c7c10 */ /* 0x000fc4000ff5e0ff */
[----:B------:R-:W-:Y:S01]  /*7700*/  IADD3 R126, P1, PT, R126, UR76, RZ ;  /* 0x0000004c7e7e7c10 */ /* 0x000fe2000ff3e0ff */
[----:B------:R-:W-:Y:S02]  /*7710*/  UIADD3.X UR53, UPT, UPT, UR5, UR53, URZ, UP0, !UPT ;  /* 0x0000003505357290 */ /* 0x000fe400087fe4ff */
[----:B------:R-:W-:Y:S02]  /*7720*/  UIADD3.X UR52, UPT, UPT, UR5, UR52, URZ, UP6, !UPT ;  /* 0x0000003405347290 */ /* 0x000fe4000b7fe4ff */
[----:B------:R-:W-:Y:S02]  /*7730*/  UIADD3.X UR51, UPT, UPT, UR5, UR51, URZ, UP5, !UPT ;  /* 0x0000003305337290 */ /* 0x000fe4000affe4ff */
[----:B------:R-:W-:Y:S02]  /*7740*/  UIADD3.X UR50, UPT, UPT, UR5, UR50, URZ, UP4, !UPT ;  /* 0x0000003205327290 */ /* 0x000fe4000a7fe4ff */
[----:B------:R-:W-:Y:S02]  /*7750*/  UIADD3.X UR49, UPT, UPT, UR5, UR49, URZ, UP3, !UPT ;  /* 0x0000003105317290 */ /* 0x000fe40009ffe4ff */
[----:B------:R-:W-:-:S02]  /*7760*/  UIADD3.X UR48, UPT, UPT, UR5, UR48, URZ, UP2, !UPT ;  /* 0x0000003005307290 */ /* 0x000fc400097fe4ff */
        /* <DEDUP_REMOVED lines=13> */
[----:B------:R-:W-:-:S02]  /*7840*/  UIADD3.X UR46, UPT, UPT, UR5, UR46, URZ, UP0, !UPT ;  /* 0x0000002e052e7290 */ /* 0x000fc400087fe4ff */
[----:B------:R-:W-:Y:S02]  /*7850*/  UIADD3.X UR45, UPT, UPT, UR5, UR45, URZ, UP6, !UPT ;  /* 0x0000002d052d7290 */ /* 0x000fe4000b7fe4ff */
[----:B------:R-:W-:Y:S02]  /*7860*/  UIADD3.X UR44, UPT, UPT, UR5, UR44, URZ, UP5, !UPT ;  /* 0x0000002c052c7290 */ /* 0x000fe4000affe4ff */
[----:B------:R-:W-:Y:S02]  /*7870*/  UIADD3.X UR43, UPT, UPT, UR5, UR43, URZ, UP4, !UPT ;  /* 0x0000002b052b7290 */ /* 0x000fe4000a7fe4ff */
[----:B------:R-:W-:Y:S02]  /*7880*/  UIADD3.X UR11, UPT, UPT, UR5, UR11, URZ, UP3, !UPT ;  /* 0x0000000b050b7290 */ /* 0x000fe40009ffe4ff */
[----:B------:R-:W-:Y:S02]  /*7890*/  UIADD3.X UR10, UPT, UPT, UR5, UR10, URZ, UP2, !UPT ;  /* 0x0000000a050a7290 */ /* 0x000fe400097fe4ff */
[----:B------:R-:W-:Y:S01]  /*78a0*/  UIADD3 UR12, UPT, UPT, UR12, -0x20, URZ ;  /* 0xffffffe00c0c7890 */ /* 0x000fe2000fffe0ff */
[----:B------:R-:W-:Y:S11]  /*78b0*/  BRA.U UP1, `(.L_x_2) ;  /* 0xffffffd901247547 */ /* 0x000ff6000b83ffff */
.L_x_1:
[----:B------:R-:W-:Y:S01]  /*78c0*/  F2FP.SATFINITE.E4M3.F32.PACK_AB_MERGE_C R36, R37, R36, RZ ;  /* 0x000000242524723e */ /* 0x000fe200048070ff */
[----:B------:R-:W0:Y:S01]  /*78d0*/  S2UR UR5, SR_CgaCtaId ;  /* 0x00000000000579c3 */ /* 0x000e220000008800 */
[----:B------:R-:W1:Y:S01]  /*78e0*/  S2R R37, SR_TID.X ;  /* 0x0000000000257919 */ /* 0x000e620000002100 */
[----:B------:R-:W-:Y:S01]  /*78f0*/  F2FP.SATFINITE.E4M3.F32.PACK_AB_MERGE_C R28, R29, R28, RZ ;  /* 0x0000001c1d1c723e */ /* 0x000fe200048070ff */
[----:B------:R-:W-:Y:S01]  /*7900*/  UMOV UR4, 0x400 ;  /* 0x0000040000047882 */ /* 0x000fe20000000000 */
[----:B------:R-:W-:-:S04]  /*7910*/  F2FP.SATFINITE.E4M3.F32.PACK_AB_MERGE_C R24, R25, R24, RZ ;  /* 0x000000181918723e */ /* 0x000fc800048070ff */
[----:B------:R-:W-:Y:S01]  /*7920*/  BAR.SYNC.DEFER_BLOCKING 0x0 ;  /* 0x0000000000007b1d */ /* 0x000fe20000010000 */
[----:B------:R-:W-:Y:S02]  /*7930*/  F2FP.SATFINITE.E4M3.F32.PACK_AB_MERGE_C R20, R21, R20, RZ ;  /* 0x000000141514723e */ /* 0x000fe400048070ff */
[----:B------:R-:W-:Y:S02]  /*7940*/  F2FP.SATFINITE.E4M3.F32.PACK_AB_MERGE_C R30, R31, R30, RZ ;  /* 0x0000001e1f1e723e */ /* 0x000fe400048070ff */
[----:B------:R-:W-:Y:S01]  /*7950*/  F2FP.SATFINITE.E4M3.F32.PACK_AB_MERGE_C R26, R27, R26, RZ ;  /* 0x0000001a1b1a723e */ /* 0x000fe200048070ff */
[----:B------:R-:W2:Y:S01]  /*7960*/  LDCU.128 UR8, c[0x0][0x390] ;  /* 0x00007200ff0877ac */ /* 0x000ea20008000c00 */
[----:B------:R-:W-:Y:S02]  /*7970*/  LOP3.LUT R31, R20, 0xffff, RZ, 0xc0, !PT ;  /* 0x0000ffff141f7812 */ /* 0x000fe400078ec0ff */
[----:B------:R-:W-:Y:S02]  /*7980*/  LOP3.LUT R28, R28, 0xffff, RZ, 0xc0, !PT ;  /* 0x0000ffff1c1c7812 */ /* 0x000fe400078ec0ff */
[----:B------:R-:W-:-:S02]  /*7990*/  LOP3.LUT R27, R24, 0xffff, RZ, 0xc0, !PT ;  /* 0x0000ffff181b7812 */ /* 0x000fc400078ec0ff */
[----:B------:R-:W-:Y:S02]  /*79a0*/  F2FP.SATFINITE.E4M3.F32.PACK_AB_MERGE_C R44, R45, R44, RZ ;  /* 0x0000002c2d2c723e */ /* 0x000fe400048070ff */
[----:B------:R-:W-:Y:S02]  /*79b0*/  F2FP.SATFINITE.E4M3.F32.PACK_AB_MERGE_C R40, R41, R40, RZ ;  /* 0x000000282928723e */ /* 0x000fe400048070ff */
[----:B------:R-:W-:Y:S02]  /*79c0*/  PRMT R7, R31, 0x3340, R0 ;  /* 0x000033401f077816 */ /* 0x000fe40000000000 */
[----:B------:R-:W-:Y:S01]  /*79d0*/  PRMT R6, R28, 0x3340, R27 ;  /* 0x000033401c067816 */ /* 0x000fe2000000001b */
[----:B0-----:R-:W-:Y:S01]  /*79e0*/  ULEA UR4, UR5, UR4, 0x18 ;  /* 0x0000000405047291 */ /* 0x001fe2000f8ec0ff */
[----:B------:R-:W-:Y:S01]  /*79f0*/  LOP3.LUT R44, R44, 0xffff, RZ, 0xc0, !PT ;  /* 0x0000ffff2c2c7812 */ /* 0x000fe200078ec0ff */
[----:B------:R-:W0:Y:S01]  /*7a00*/  LDCU UR5, c[0x0][0x3b4] ;  /* 0x00007680ff0577ac */ /* 0x000e220008000800 */
[----:B------:R-:W-:-:S02]  /*7a10*/  LOP3.LUT R15, R40, 0xffff, RZ, 0xc0, !PT ;  /* 0x0000ffff280f7812 */ /* 0x000fc400078ec0ff */
[----:B------:R-:W-:Y:S02]  /*7a20*/  LOP3.LUT R17, R36, 0xffff, RZ, 0xc0, !PT ;  /* 0x0000ffff24117812 */ /* 0x000fe400078ec0ff */
[----:B------:R-:W-:Y:S02]  /*7a30*/  PRMT R13, R6, 0x5410, R7 ;  /* 0x00005410060d7816 */ /* 0x000fe40000000007 */
[----:B------:R-:W-:Y:S02]  /*7a40*/  PRMT R5, R17, 0x3340, R0 ;  /* 0x0000334011057816 */ /* 0x000fe40000000000 */
[----:B------:R-:W-:Y:S02]  /*7a50*/  PRMT R4, R44, 0x3340, R15 ;  /* 0x000033402c047816 */ /* 0x000fe4000000000f */
[----:B-1----:R-:W-:Y:S02]  /*7a60*/  SHF.R.S32.HI R7, RZ, 0x4, R37 ;  /* 0x00000004ff077819 */ /* 0x002fe40000011425 */
[----:B------:R-:W-:-:S02]  /*7a70*/  PRMT R11, R4, 0x5410, R5 ;  /* 0x00005410040b7816 */ /* 0x000fc40000000005 */
[----:B------:R-:W-:Y:S02]  /*7a80*/  SGXT R7, R7, 0x1 ;  /* 0x000000010707781a */ /* 0x000fe40000000200 */
[----:B------:R-:W-:Y:S02]  /*7a90*/  SHF.R.U32.HI R4, RZ, 0x8, R44 ;  /* 0x00000008ff047819 */ /* 0x000fe4000001162c */
[----:B------:R-:W-:Y:S02]  /*7aa0*/  SHF.R.U32.HI R5, RZ, 0x8, R15 ;  /* 0x00000008ff057819 */ /* 0x000fe4000001160f */
[----:B------:R-:W-:Y:S02]  /*7ab0*/  F2FP.SATFINITE.E4M3.F32.PACK_AB_MERGE_C R34, R35, R34, RZ ;  /* 0x000000222322723e */ /* 0x000fe400048070ff */
[C---:B------:R-:W-:Y:S02]  /*7ac0*/  LOP3.LUT R6, R37.reuse, 0xc, RZ, 0xc0, !PT ;  /* 0x0000000c25067812 */ /* 0x040fe400078ec0ff */
[----:B------:R-:W-:-:S02]  /*7ad0*/  LOP3.LUT R35, R37, 0x1f, RZ, 0xc0, !PT ;  /* 0x0000001f25237812 */ /* 0x000fc400078ec0ff */
[----:B------:R-:W-:Y:S02]  /*7ae0*/  LOP3.LUT R7, R7, 0x820, RZ, 0xc0, !PT ;  /* 0x0000082007077812 */ /* 0x000fe400078ec0ff */
[----:B------:R-:W-:Y:S01]  /*7af0*/  LOP3.LUT R5, R5, 0xffff, RZ, 0xc0, !PT ;  /* 0x0000ffff05057812 */ /* 0x000fe200078ec0ff */
[----:B------:R-:W-:Y:S01]  /*7b00*/  IMAD R16, R6, 0x40, R35 ;  /* 0x0000004006107824 */ /* 0x000fe200078e0223 */
[----:B------:R-:W-:Y:S01]  /*7b10*/  LOP3.LUT R4, R4, 0xffff, RZ, 0xc0, !PT ;  /* 0x0000ffff04047812 */ /* 0x000fe200078ec0ff */
[----:B------:R-:W-:Y:S01]  /*7b20*/  IMAD R10, R6, 0x2, R7 ;  /* 0x00000002060a7824 */ /* 0x000fe200078e0207 */
[----:B------:R-:W-:Y:S02]  /*7b30*/  F2FP.SATFINITE.E4M3.F32.PACK_AB_MERGE_C R46, R47, R46, RZ ;  /* 0x0000002e2f2e723e */ /* 0x000fe400048070ff */
[----:B------:R-:W-:Y:S02]  /*7b40*/  F2FP.SATFINITE.E4M3.F32.PACK_AB_MERGE_C R42, R43, R42, RZ ;  /* 0x0000002a2b2a723e */ /* 0x000fe400048070ff */
[----:B------:R-:W-:Y:S01]  /*7b50*/  F2FP.SATFINITE.E4M3.F32.PACK_AB_MERGE_C R38, R39, R38, RZ ;  /* 0x000000262726723e */ /* 0x000fe200048070ff */
[----:B------:R-:W1:Y:S01]  /*7b60*/  LDC R43, c[0x0][0x3b8] ;  /* 0x0000ee00ff2b7b82 */ /* 0x000e620000000800 */
[----:B------:R-:W-:-:S02]  /*7b70*/  F2FP.SATFINITE.E4M3.F32.PACK_AB_MERGE_C R22, R23, R22, RZ ;  /* 0x000000161716723e */ /* 0x000fc400048070ff */
[----:B------:R-:W-:Y:S02]  /*7b80*/  PRMT R12, R4, 0x3340, R5 ;  /* 0x00003340040c7816 */ /* 0x000fe40000000005 */
[----:B------:R-:W-:Y:S02]  /*7b90*/  LOP3.LUT R46, R46, 0xffff, RZ, 0xc0, !PT ;  /* 0x0000ffff2e2e7812 */ /* 0x000fe400078ec0ff */
[----:B------:R-:W-:Y:S02]  /*7ba0*/  LOP3.LUT R23, R42, 0xffff, RZ, 0xc0, !PT ;  /* 0x0000ffff2a177812 */ /* 0x000fe400078ec0ff */
[----:B------:R-:W-:Y:S02]  /*7bb0*/  LOP3.LUT R25, R38, 0xffff, RZ, 0xc0, !PT ;  /* 0x0000ffff26197812 */ /* 0x000fe400078ec0ff */
[----:B------:R-:W-:Y:S02]  /*7bc0*/  SHF.R.U32.HI R4, RZ, 0x8, R17 ;  /* 0x00000008ff047819 */ /* 0x000fe40000011611 */
[----:B------:R-:W-:-:S02]  /*7bd0*/  SHF.R.U32.HI R6, RZ, 0x8, R27 ;  /* 0x00000008ff067819 */ /* 0x000fc4000001161b */
[----:B------:R-:W-:Y:S02]  /*7be0*/  SHF.R.U32.HI R5, RZ, 0x8, R28 ;  /* 0x00000008ff057819 */ /* 0x000fe4000001161c */
[----:B------:R-:W-:Y:S02]  /*7bf0*/  F2FP.SATFINITE.E4M3.F32.PACK_AB_MERGE_C R32, R33, R32, RZ ;  /* 0x000000202120723e */ /* 0x000fe400048070ff */
[----:B------:R-:W-:Y:S02]  /*7c00*/  PRMT R9, R25, 0x3340, R0 ;  /* 0x0000334019097816 */ /* 0x000fe40000000000 */
[----:B------:R-:W-:Y:S02]  /*7c10*/  PRMT R8, R46, 0x3340, R23 ;  /* 0x000033402e087816 */ /* 0x000fe40000000017 */
[----:B------:R-:W-:Y:S02]  /*7c20*/  LOP3.LUT R4, R4, 0xffff, RZ, 0xc0, !PT ;  /* 0x0000ffff04047812 */ /* 0x000fe400078ec0ff */
[----:B------:R-:W-:-:S02]  /*7c30*/  LOP3.LUT R6, R6, 0xffff, RZ, 0xc0, !PT ;  /* 0x0000ffff06067812 */ /* 0x000fc400078ec0ff */
[----:B------:R-:W-:Y:S02]  /*7c40*/  LOP3.LUT R5, R5, 0xffff, RZ, 0xc0, !PT ;  /* 0x0000ffff05057812 */ /* 0x000fe400078ec0ff */
[----:B------:R-:W-:Y:S02]  /*7c50*/  LOP3.LUT R30, R30, 0xffff, RZ, 0xc0, !PT ;  /* 0x0000ffff1e1e7812 */ /* 0x000fe400078ec0ff */
[----:B------:R-:W-:Y:S02]  /*7c60*/  LOP3.LUT R29, R26, 0xffff, RZ, 0xc0, !PT ;  /* 0x0000ffff1a1d7812 */ /* 0x000fe400078ec0ff */
[----:B------:R-:W-:Y:S02]  /*7c70*/  LOP3.LUT R33, R22, 0xffff, RZ, 0xc0, !PT ;  /* 0x0000ffff16217812 */ /* 0x000fe400078ec0ff */
[----:B------:R-:W-:Y:S02]  /*7c80*/  SHF.R.U32.HI R7, RZ, 0x8, R31 ;  /* 0x00000008ff077819 */ /* 0x000fe4000001161f */
[----:B------:R-:W-:-:S02]  /*7c90*/  PRMT R19, R8, 0x5410, R9 ;  /* 0x0000541008137816 */ /* 0x000fc40000000009 */
[----:B------:R-:W-:Y:S02]  /*7ca0*/  PRMT R15, R4, 0x3340, R1 ;  /* 0x00003340040f7816 */ /* 0x000fe40000000001 */
[----:B------:R-:W-:Y:S02]  /*7cb0*/  PRMT R14, R5, 0x3340, R6 ;  /* 0x00003340050e7816 */ /* 0x000fe40000000006 */
[----:B------:R-:W-:Y:S02]  /*7cc0*/  PRMT R9, R33, 0x3340, R0 ;  /* 0x0000334021097816 */ /* 0x000fe40000000000 */
[----:B------:R-:W-:Y:S02]  /*7cd0*/  PRMT R8, R30, 0x3340, R29 ;  /* 0x000033401e087816 */ /* 0x000fe4000000001d */
[----:B------:R-:W-:Y:S02]  /*7ce0*/  LOP3.LUT R7, R7, 0xffff, RZ, 0xc0, !PT ;  /* 0x0000ffff07077812 */ /* 0x000fe400078ec0ff */
[----:B------:R-:W-:-:S02]  /*7cf0*/  SHF.R.U32.HI R4, RZ, 0x8, R46 ;  /* 0x00000008ff047819 */ /* 0x000fc4000001162e */
[----:B------:R-:W-:Y:S02]  /*7d00*/  SHF.R.U32.HI R5, RZ, 0x8, R23 ;  /* 0x00000008ff057819 */ /* 0x000fe40000011617 */
[----:B------:R-:W-:Y:S02]  /*7d10*/  SHF.R.U32.HI R6, RZ, 0x8, R25 ;  /* 0x00000008ff067819 */ /* 0x000fe40000011619 */
[----:B------:R-:W-:Y:S02]  /*7d20*/  PRMT R21, R8, 0x5410, R9 ;  /* 0x0000541008157816 */ /* 0x000fe40000000009 */
[----:B------:R-:W-:Y:S02]  /*7d30*/  PRMT R17, R7, 0x3340, R0 ;  /* 0x0000334007117816 */ /* 0x000fe40000000000 */
[----:B------:R-:W-:Y:S02]  /*7d40*/  LOP3.LUT R5, R5, 0xffff, RZ, 0xc0, !PT ;  /* 0x0000ffff05057812 */ /* 0x000fe400078ec0ff */
[----:B------:R-:W-:-:S02]  /*7d50*/  LOP3.LUT R4, R4, 0xffff, RZ, 0xc0, !PT ;  /* 0x0000ffff04047812 */ /* 0x000fc400078ec0ff */
[----:B------:R-:W-:Y:S02]  /*7d60*/  SHF.R.U32.HI R7, RZ, 0x8, R30 ;  /* 0x00000008ff077819 */ /* 0x000fe4000001161e */
[----:B------:R-:W-:Y:S02]  /*7d70*/  SHF.R.U32.HI R8, RZ, 0x8, R29 ;  /* 0x00000008ff087819 */ /* 0x000fe4000001161d */
[----:B------:R-:W-:Y:S02]  /*7d80*/  SHF.R.U32.HI R9, RZ, 0x8, R33 ;  /* 0x00000008ff097819 */ /* 0x000fe40000011621 */
[----:B------:R-:W-:Y:S02]  /*7d90*/  LOP3.LUT R6, R6, 0xffff, RZ, 0xc0, !PT ;  /* 0x0000ffff06067812 */ /* 0x000fe400078ec0ff */
[----:B------:R-:W-:Y:S02]  /*7da0*/  PRMT R4, R4, 0x3340, R5 ;  /* 0x0000334004047816 */ /* 0x000fe40000000005 */
[----:B------:R-:W-:-:S02]  /*7db0*/  LOP3.LUT R8, R8, 0xffff, RZ, 0xc0, !PT ;  /* 0x0000ffff08087812 */ /* 0x000fc400078ec0ff */
[----:B------:R-:W-:Y:S02]  /*7dc0*/  LOP3.LUT R7, R7, 0xffff, RZ, 0xc0, !PT ;  /* 0x0000ffff07077812 */ /* 0x000fe400078ec0ff */
[----:B------:R-:W-:Y:S02]  /*7dd0*/  LOP3.LUT R9, R9, 0xffff, RZ, 0xc0, !PT ;  /* 0x0000ffff09097812 */ /* 0x000fe400078ec0ff */
[----:B------:R-:W-:Y:S01]  /*7de0*/  PRMT R5, R6, 0x3340, R1 ;  /* 0x0000334006057816 */ /* 0x000fe20000000001 */
[----:B------:R-:W-:Y:S01]  /*7df0*/  IMAD.SHL.U32 R6, R16, 0x8, RZ ;  /* 0x0000000810067824 */ /* 0x000fe200078e00ff */
[----:B------:R-:W-:Y:S02]  /*7e00*/  F2FP.SATFINITE.E4M3.F32.PACK_AB_MERGE_C R48, R49, R48, RZ ;  /* 0x000000303130723e */ /* 0x000fe400048070ff */
[----:B------:R-:W-:Y:S02]  /*7e10*/  F2FP.SATFINITE.E4M3.F32.PACK_AB_MERGE_C R50, R51, R50, RZ ;  /* 0x000000323332723e */ /* 0x000fe400048070ff */
[----:B------:R-:W-:-:S02]  /*7e20*/  PRMT R8, R7, 0x3340, R8 ;  /* 0x0000334007087816 */ /* 0x000fc40000000008 */
[----:B------:R-:W-:Y:S02]  /*7e30*/  PRMT R9, R9, 0x3340, R0 ;  /* 0x0000334009097816 */ /* 0x000fe40000000000 */
[----:B------:R-:W-:Y:S02]  /*7e40*/  PRMT R7, R4, 0x5410, R5 ;  /* 0x0000541004077816 */ /* 0x000fe40000000005 */
[----:B------:R-:W-:Y:S02]  /*7e50*/  LOP3.LUT R56, R56, 0x100, RZ, 0xc0, !PT ;  /* 0x0000010038387812 */ /* 0x000fe400078ec0ff */
[----:B------:R-:W-:Y:S02]  /*7e60*/  LOP3.LUT R5, R6, 0x60, R37, 0x78, !PT ;  /* 0x0000006006057812 */ /* 0x000fe400078e7825 */
[----:B------:R-:W-:Y:S02]  /*7e70*/  LOP3.LUT R32, R32, 0xffff, RZ, 0xc0, !PT ;  /* 0x0000ffff20207812 */ /* 0x000fe400078ec0ff */
[----:B------:R-:W-:-:S02]  /*7e80*/  PRMT R15, R12, 0x5410, R15 ;  /* 0x000054100c0f7816 */ /* 0x000fc4000000000f */
[----:B------:R-:W-:Y:S02]  /*7e90*/  PRMT R17, R14, 0x5410, R17 ;  /* 0x000054100e117816 */ /* 0x000fe40000000011 */
[----:B------:R-:W-:Y:S02]  /*7ea0*/  LOP3.LUT R48, R48, 0xffff, RZ, 0xc0, !PT ;  /* 0x0000ffff30307812 */ /* 0x000fe400078ec0ff */
[----:B------:R-:W-:Y:S02]  /*7eb0*/  LOP3.LUT R34, R34, 0xffff, RZ, 0xc0, !PT ;  /* 0x0000ffff22227812 */ /* 0x000fe400078ec0ff */
[----:B------:R-:W-:Y:S02]  /*7ec0*/  LOP3.LUT R3, R10, R64, R3, 0x1e, !PT ;  /* 0x000000400a037212 */ /* 0x000fe400078e1e03 */
[----:B------:R-:W-:Y:S02]  /*7ed0*/  PRMT R35, R8, 0x5410, R9 ;  /* 0x0000541008237816 */ /* 0x000fe40000000009 */
[----:B------:R-:W-:-:S02]  /*7ee0*/  LOP3.LUT R50, R50, 0xffff, RZ, 0xc0, !PT ;  /* 0x0000ffff32327812 */ /* 0x000fc400078ec0ff */
[----:B------:R-:W-:Y:S02]  /*7ef0*/  IADD3 R56, PT, PT, R5, UR4, R56 ;  /* 0x0000000405387c10 */ /* 0x000fe4000fffe038 */
[--C-:B------:R-:W-:Y:S02]  /*7f00*/  PRMT R4, R11, 0x4210, R32.reuse ;  /* 0x000042100b047816 */ /* 0x100fe40000000020 */
[----:B------:R-:W-:Y:S01]  /*7f10*/  PRMT R32, R15, 0x5210, R32 ;  /* 0x000052100f207816 */ /* 0x000fe20000000020 */
[----:B0-----:R-:W-:Y:S01]  /*7f20*/  IMAD R15, R0, UR5, RZ ;  /* 0x00000005000f7c24 */ /* 0x001fe2000f8e02ff */
[--C-:B------:R-:W-:Y:S02]  /*7f30*/  PRMT R5, R13, 0x4210, R48.reuse ;  /* 0x000042100d057816 */ /* 0x100fe40000000030 */
[----:B------:R-:W-:Y:S02]  /*7f40*/  PRMT R33, R17, 0x5210, R48 ;  /* 0x0000521011217816 */ /* 0x000fe40000000030 */
[--C-:B------:R-:W-:Y:S01]  /*7f50*/  PRMT R8, R19, 0x4210, R34.reuse ;  /* 0x0000421013087816 */ /* 0x100fe20000000022 */
[----:B------:R-:W-:Y:S01]  /*7f60*/  STS.64 [R3+UR4], R4 ;  /* 0x0000000403007988 */ /* 0x000fe20008000a04 */
[----:B------:R-:W-:-:S02]  /*7f70*/  PRMT R34, R7, 0x5210, R34 ;  /* 0x0000521007227816 */ /* 0x000fc40000000022 */
[--C-:B------:R-:W-:Y:S01]  /*7f80*/  PRMT R9, R21, 0x4210, R50.reuse ;  /* 0x0000421015097816 */ /* 0x100fe20000000032 */
[----:B------:R0:W-:Y:S01]  /*7f90*/  STS.64 [R3+UR4+0x80], R32 ;  /* 0x0000802003007988 */ /* 0x0001e20008000a04 */
[----:B------:R-:W-:Y:S02]  /*7fa0*/  LOP3.LUT R6, R3, 0x1040, RZ, 0x3c, !PT ;  /* 0x0000104003067812 */ /* 0x000fe400078e3cff */
[----:B------:R-:W-:Y:S02]  /*7fb0*/  PRMT R35, R35, 0x5210, R50 ;  /* 0x0000521023237816 */ /* 0x000fe40000000032 */
[----:B------:R-:W-:Y:S01]  /*7fc0*/  SHF.R.U32.HI R41, RZ, 0x4, R37 ;  /* 0x00000004ff297819 */ /* 0x000fe20000011625 */
[----:B------:R-:W-:Y:S01]  /*7fd0*/  STS.64 [R6+UR4], R8 ;  /* 0x0000000806007988 */ /* 0x000fe20008000a04 */
[----:B--2---:R-:W-:Y:S02]  /*7fe0*/  ISETP.GE.AND P0, PT, R0, UR10, PT ;  /* 0x0000000a00007c0c */ /* 0x004fe4000bf06270 */
[----:B------:R-:W-:Y:S01]  /*7ff0*/  SGXT.U32 R41, R41, 0x4 ;  /* 0x000000042929781a */ /* 0x000fe20000000000 */
[----:B------:R2:W-:Y:S01]  /*8000*/  STS.64 [R6+UR4+0x80], R34 ;  /* 0x0000802206007988 */ /* 0x0005e20008000a04 */
[----:B------:R-:W-:-:S02]  /*8010*/  IADD3 R39, P1, PT, R15, UR8, RZ ;  /* 0x000000080f277c10 */ /* 0x000fc4000ff3e0ff */
[C---:B0-----:R-:W-:Y:S01]  /*8020*/  LOP3.LUT R3, R2.reuse, R41, RZ, 0xfc, !PT ;  /* 0x0000002902037212 */ /* 0x041fe200078efcff */
[----:B------:R-:W-:Y:S01]  /*8030*/  BAR.SYNC.DEFER_BLOCKING 0x0 ;  /* 0x0000000000007b1d */ /* 0x000fe20000010000 */
[C-C-:B------:R-:W-:Y:S02]  /*8040*/  LOP3.LUT R21, R2.reuse, 0x1e0, R41.reuse, 0xfe, !PT ;  /* 0x000001e002157812 */ /* 0x140fe400078efe29 */
[C---:B------:R-:W-:Y:S01]  /*8050*/  ISETP.LT.AND P2, PT, R3.reuse, UR11, !P0 ;  /* 0x0000000b03007c0c */ /* 0x040fe2000c741270 */
[-C--:B-1----:R-:W-:Y:S01]  /*8060*/  IMAD R18, R3, R43.reuse, RZ ;  /* 0x0000002b03127224 */ /* 0x082fe200078e02ff */
[C-C-:B------:R-:W-:Y:S02]  /*8070*/  LOP3.LUT R3, R2.reuse, 0x10, R41.reuse, 0xfe, !PT ;  /* 0x0000001002037812 */ /* 0x140fe400078efe29 */
[C-C-:B------:R-:W-:Y:S02]  /*8080*/  LOP3.LUT R22, R2.reuse, 0x1d0, R41.reuse, 0xfe, !PT ;  /* 0x000001d002167812 */ /* 0x140fe400078efe29 */
[C-C-:B------:R-:W-:Y:S01]  /*8090*/  LOP3.LUT R20, R2.reuse, 0x1c0, R41.reuse, 0xfe, !PT ;  /* 0x000001c002147812 */ /* 0x140fe200078efe29 */
[----:B------:R-:W-:Y:S01]  /*80a0*/  IMAD R36, R3, R43, RZ ;  /* 0x0000002b03247224 */ /* 0x000fe200078e02ff */
[----:B------:R-:W-:-:S02]  /*80b0*/  LOP3.LUT R12, R2, 0x1a0, R41, 0xfe, !PT ;  /* 0x000001a0020c7812 */ /* 0x000fc400078efe29 */
[C-C-:B------:R-:W-:Y:S02]  /*80c0*/  LOP3.LUT R23, R2.reuse, 0x190, R41.reuse, 0xfe, !PT ;  /* 0x0000019002177812 */ /* 0x140fe400078efe29 */
[C-C-:B------:R-:W-:Y:S02]  /*80d0*/  LOP3.LUT R24, R2.reuse, 0x180, R41.reuse, 0xfe, !PT ;  /* 0x0000018002187812 */ /* 0x140fe400078efe29 */
[C-C-:B------:R-:W-:Y:S02]  /*80e0*/  LOP3.LUT R25, R2.reuse, 0x160, R41.reuse, 0xfe, !PT ;  /* 0x0000016002197812 */ /* 0x140fe400078efe29 */
[C-C-:B------:R-:W-:Y:S02]  /*80f0*/  LOP3.LUT R26, R2.reuse, 0x150, R41.reuse, 0xfe, !PT ;  /* 0x00000150021a7812 */ /* 0x140fe400078efe29 */
[C-C-:B------:R-:W-:Y:S02]  /*8100*/  LOP3.LUT R27, R2.reuse, 0x140, R41.reuse, 0xfe, !PT ;  /* 0x00000140021b7812 */ /* 0x140fe400078efe29 */
[C-C-:B------:R-:W-:Y:S01]  /*8110*/  LOP3.LUT R28, R2.reuse, 0x120, R41.reuse, 0xfe, !PT ;  /* 0x00000120021c7812 */ /* 0x140fe200078efe29 */
[----:B------:R-:W0:Y:S01]  /*8120*/  LDS.64 R10, [R56] ;  /* 0x00000000380a7984 */ /* 0x000e220000000a00 */
[----:B------:R-:W-:-:S02]  /*8130*/  LOP3.LUT R29, R2, 0x110, R41, 0xfe, !PT ;  /* 0x00000110021d7812 */ /* 0x000fc400078efe29 */
[C-C-:B------:R-:W-:Y:S01]  /*8140*/  LOP3.LUT R30, R2.reuse, 0x100, R41.reuse, 0xfe, !PT ;  /* 0x00000100021e7812 */ /* 0x140fe200078efe29 */
[----:B------:R-:W1:Y:S01]  /*8150*/  LDS.64 R8, [R56+0x200] ;  /* 0x0002000038087984 */ /* 0x000e620000000a00 */
[C-C-:B------:R-:W-:Y:S02]  /*8160*/  LOP3.LUT R31, R2.reuse, 0xe0, R41.reuse, 0xfe, !PT ;  /* 0x000000e0021f7812 */ /* 0x140fe400078efe29 */
[C-C-:B------:R-:W-:Y:S01]  /*8170*/  LOP3.LUT R32, R2.reuse, 0xd0, R41.reuse, 0xfe, !PT ;  /* 0x000000d002207812 */ /* 0x140fe200078efe29 */
[----:B------:R-:W3:Y:S01]  /*8180*/  LDS.64 R6, [R56+0x400] ;  /* 0x0004000038067984 */ /* 0x000ee20000000a00 */
[C-C-:B------:R-:W-:Y:S02]  /*8190*/  LOP3.LUT R33, R2.reuse, 0xc0, R41.reuse, 0xfe, !PT ;  /* 0x000000c002217812 */ /* 0x140fe400078efe29 */
[C-C-:B------:R-:W-:Y:S01]  /*81a0*/  LOP3.LUT R19, R2.reuse, 0xa0, R41.reuse, 0xfe, !PT ;  /* 0x000000a002137812 */ /* 0x140fe200078efe29 */
[----:B------:R-:W4:Y:S01]  /*81b0*/  LDS.64 R4, [R56+0x600] ;  /* 0x0006000038047984 */ /* 0x000f220000000a00 */
[----:B--2---:R-:W-:-:S02]  /*81c0*/  LOP3.LUT R34, R2, 0x90, R41, 0xfe, !PT ;  /* 0x0000009002227812 */ /* 0x004fc400078efe29 */
[C-C-:B------:R-:W-:Y:S02]  /*81d0*/  LOP3.LUT R35, R2.reuse, 0x80, R41.reuse, 0xfe, !PT ;  /* 0x0000008002237812 */ /* 0x140fe400078efe29 */
[C-C-:B------:R-:W-:Y:S02]  /*81e0*/  LOP3.LUT R13, R2.reuse, 0x60, R41.reuse, 0xfe, !PT ;  /* 0x00000060020d7812 */ /* 0x140fe400078efe29 */
[C-C-:B------:R-:W-:Y:S02]  /*81f0*/  LOP3.LUT R16, R2.reuse, 0x50, R41.reuse, 0xfe, !PT ;  /* 0x0000005002107812 */ /* 0x140fe400078efe29 */
[C-C-:B------:R-:W-:Y:S02]  /*8200*/  LOP3.LUT R17, R2.reuse, 0x40, R41.reuse, 0xfe, !PT ;  /* 0x0000004002117812 */ /* 0x140fe400078efe29 */
[----:B------:R-:W-:Y:S02]  /*8210*/  LOP3.LUT R14, R2, 0x20, R41, 0xfe, !PT ;  /* 0x00000020020e7812 */ /* 0x000fe400078efe29 */
[----:B------:R-:W-:-:S02]  /*8220*/  LEA.HI R0, R37, R2, RZ, 0x1c ;  /* 0x0000000225007211 */ /* 0x000fc400078fe0ff */
[----:B------:R-:W-:Y:S02]  /*8230*/  LEA.HI.X.SX32 R41, R15, UR9, 0x1, P1 ;  /* 0x000000090f297c11 */ /* 0x000fe400088f0eff */
[----:B------:R-:W-:Y:S01]  /*8240*/  IADD3 R2, P1, PT, R18, R39, RZ ;  /* 0x0000002712027210 */ /* 0x000fe20007f3e0ff */
[----:B------:R-:W-:Y:S01]  /*8250*/  VIADD R15, R0, 0x30 ;  /* 0x00000030000f7836 */ /* 0x000fe20000000000 */
[----:B------:R-:W-:Y:S02]  /*8260*/  ISETP.LT.AND P6, PT, R3, UR11, !P0 ;  /* 0x0000000b03007c0c */ /* 0x000fe4000c7c1270 */
[----:B------:R-:W-:Y:S02]  /*8270*/  ISETP.LT.AND P5, PT, R12, UR11, !P0 ;  /* 0x0000000b0c007c0c */ /* 0x000fe4000c7a1270 */
[----:B------:R-:W-:Y:S01]  /*8280*/  LEA.HI.X.SX32 R3, R18, R41, 0x1, P1 ;  /* 0x0000002912037211 */ /* 0x000fe200008f0eff */
[----:B------:R-:W-:Y:S01]  /*8290*/  IMAD R18, R43, 0x20, R18 ;  /* 0x000000202b127824 */ /* 0x000fe200078e0212 */
[----:B------:R-:W-:-:S02]  /*82a0*/  IADD3 R12, P4, PT, R36, R39, RZ ;  /* 0x00000027240c7210 */ /* 0x000fc40007f9e0ff */
[----:B------:R-:W-:Y:S02]  /*82b0*/  ISETP.LT.AND P1, PT, R14, UR11, !P0 ;  /* 0x0000000b0e007c0c */ /* 0x000fe4000c721270 */
[----:B0-----:R-:W-:Y:S02]  /*82c0*/  PRMT R37, R10, 0x7770, RZ ;  /* 0x000077700a257816 */ /* 0x001fe400000000ff */
[----:B------:R-:W-:Y:S02]  /*82d0*/  ISETP.LT.AND P3, PT, R13, UR11, !P0 ;  /* 0x0000000b0d007c0c */ /* 0x000fe4000c761270 */
[----:B------:R-:W-:Y:S01]  /*82e0*/  LEA.HI.X.SX32 R13, R36, R41, 0x1, P4 ;  /* 0x00000029240d7211 */ /* 0x000fe200020f0eff */
[----:B------:R0:W-:Y:S01]  /*82f0*/  @P2 STG.E.U8 desc[UR6][R2.64], R37 ;  /* 0x0000002502002986 */ /* 0x0001e2000c101106 */
[----:B-1----:R-:W-:Y:S01]  /*8300*/  PRMT R45, R8, 0x7770, RZ ;  /* 0x00007770082d7816 */ /* 0x002fe200000000ff */
[----:B------:R-:W-:Y:S01]  /*8310*/  IMAD R36, R15, R43, RZ ;  /* 0x0000002b0f247224 */ /* 0x000fe200078e02ff */
[----:B------:R-:W-:-:S02]  /*8320*/  IADD3 R14, P2, PT, R18, R39, RZ ;  /* 0x00000027120e7210 */ /* 0x000fc40007f5e0ff */
[----:B------:R-:W-:Y:S01]  /*8330*/  ISETP.LT.AND P4, PT, R15, UR11, !P0 ;  /* 0x0000000b0f007c0c */ /* 0x000fe2000c781270 */
[----:B------:R1:W-:Y:S01]  /*8340*/  @P6 STG.E.U8 desc[UR6][R12.64], R45 ;  /* 0x0000002d0c006986 */ /* 0x0003e2000c101106 */
[----:B------:R-:W-:Y:S01]  /*8350*/  LEA.HI.X.SX32 R15, R18, R41, 0x1, P2 ;  /* 0x00000029120f7211 */ /* 0x000fe200010f0eff */
[----:B------:R-:W-:Y:S01]  /*8360*/  IMAD R18, R43, 0x20, R18 ;  /* 0x000000202b127824 */ /* 0x000fe200078e0212 */
[----:B---3--:R-:W-:Y:S02]  /*8370*/  PRMT R47, R6, 0x7770, RZ ;  /* 0x00007770062f7816 */ /* 0x008fe400000000ff */
[----:B------:R-:W-:Y:S02]  /*8380*/  ISETP.LT.AND P2, PT, R16, UR11, !P0 ;  /* 0x0000000b10007c0c */ /* 0x000fe4000c741270 */
[----:B0-----:R-:W-:Y:S01]  /*8390*/  IADD3 R2, P6, PT, R36, R39, RZ ;  /* 0x0000002724027210 */ /* 0x001fe20007fde0ff */
[----:B------:R0:W-:Y:S01]  /*83a0*/  @P1 STG.E.U8 desc[UR6][R14.64], R47 ;  /* 0x0000002f0e001986 */ /* 0x0001e2000c101106 */
[----:B------:R-:W-:-:S02]  /*83b0*/  ISETP.LT.AND P1, PT, R17, UR11, !P0 ;  /* 0x0000000b11007c0c */ /* 0x000fc4000c721270 */
[----:B------:R-:W-:Y:S01]  /*83c0*/  LEA.HI.X.SX32 R3, R36, R41, 0x1, P6 ;  /* 0x0000002924037211 */ /* 0x000fe200030f0eff */
[C---:B------:R-:W-:Y:S01]  /*83d0*/  IMAD R36, R43.reuse, 0x10, R18 ;  /* 0x000000102b247824 */ /* 0x040fe200078e0212 */
[----:B------:R-:W-:Y:S02]  /*83e0*/  IADD3 R16, P6, PT, R18, R39, RZ ;  /* 0x0000002712107210 */ /* 0x000fe40007fde0ff */
[----:B----4-:R-:W-:Y:S02]  /*83f0*/  PRMT R49, R4, 0x7770, RZ ;  /* 0x0000777004317816 */ /* 0x010fe400000000ff */
[----:B------:R-:W-:Y:S01]  /*8400*/  LEA.HI.X.SX32 R17, R18, R41, 0x1, P6 ;  /* 0x0000002912117211 */ /* 0x000fe200030f0eff */
[----:B------:R-:W-:Y:S01]  /*8410*/  VIADD R18, R0, 0x70 ;  /* 0x0000007000127836 */ /* 0x000fe20000000000 */
[----:B-1----:R-:W-:Y:S01]  /*8420*/  IADD3 R12, P6, PT, R36, R39, RZ ;  /* 0x00000027240c7210 */ /* 0x002fe20007fde0ff */
[----:B------:R1:W-:Y:S01]  /*8430*/  @P4 STG.E.U8 desc[UR6][R2.64], R49 ;  /* 0x0000003102004986 */ /* 0x0003e2000c101106 */
[----:B------:R-:W-:Y:S01]  /*8440*/  PRMT R45, R10, 0x7771, RZ ;  /* 0x000077710a2d7816 */ /* 0x000fe200000000ff */
[----:B------:R-:W-:Y:S01]  /*8450*/  IMAD R37, R18, R43, RZ ;  /* 0x0000002b12257224 */ /* 0x000fe200078e02ff */
[----:B------:R-:W-:Y:S01]  /*8460*/  LEA.HI.X.SX32 R13, R36, R41, 0x1, P6 ;  /* 0x00000029240d7211 */ /* 0x000fe200030f0eff */
[----:B------:R-:W-:Y:S01]  /*8470*/  IMAD R36, R43, 0x10, R36 ;  /* 0x000000102b247824 */ /* 0x000fe200078e0224 */
[----:B0-----:R-:W-:Y:S01]  /*8480*/  PRMT R47, R8, 0x7771, RZ ;  /* 0x00007771082f7816 */ /* 0x001fe200000000ff */
[----:B------:R0:W-:Y:S01]  /*8490*/  @P1 STG.E.U8 desc[UR6][R16.64], R45 ;  /* 0x0000002d10001986 */ /* 0x0001e2000c101106 */
[----:B------:R-:W-:-:S02]  /*84a0*/  ISETP.LT.AND P6, PT, R18, UR11, !P0 ;  /* 0x0000000b12007c0c */ /* 0x000fc4000c7c1270 */
[CC--:B------:R-:W-:Y:S01]  /*84b0*/  IADD3 R14, P1, PT, R36.reuse, R39.reuse, RZ ;  /* 0x00000027240e7210 */ /* 0x0c0fe20007f3e0ff */
[----:B------:R2:W-:Y:S01]  /*84c0*/  @P2 STG.E.U8 desc[UR6][R12.64], R47 ;  /* 0x0000002f0c002986 */ /* 0x0005e2000c101106 */
[----:B------:R-:W-:Y:S02]  /*84d0*/  IADD3 R18, P2, PT, R37, R39, RZ ;  /* 0x0000002725127210 */ /* 0x000fe40007f5e0ff */
[-C--:B------:R-:W-:Y:S01]  /*84e0*/  LEA.HI.X.SX32 R15, R36, R41.reuse, 0x1, P1 ;  /* 0x00000029240f7211 */ /* 0x080fe200008f0eff */
[----:B------:R-:W-:Y:S01]  /*84f0*/  IMAD R36, R43, 0x20, R36 ;  /* 0x000000202b247824 */ /* 0x000fe200078e0224 */
[----:B-1----:R-:W-:Y:S02]  /*8500*/  PRMT R49, R6, 0x7771, RZ ;  /* 0x0000777106317816 */ /* 0x002fe400000000ff */
[----:B------:R-:W-:Y:S01]  /*8510*/  ISETP.LT.AND P4, PT, R19, UR11, !P0 ;  /* 0x0000000b13007c0c */ /* 0x000fe2000c781270 */
[----:B0-----:R-:W-:Y:S01]  /*8520*/  IMAD R16, R43, 0x10, R36 ;  /* 0x000000102b107824 */ /* 0x001fe200078e0224 */
[----:B------:R-:W-:Y:S01]  /*8530*/  LEA.HI.X.SX32 R19, R37, R41, 0x1, P2 ;  /* 0x0000002925137211 */ /* 0x000fe200010f0eff */
[----:B------:R0:W-:Y:S01]  /*8540*/  @P3 STG.E.U8 desc[UR6][R14.64], R49 ;  /* 0x000000310e003986 */ /* 0x0001e2000c101106 */
[----:B------:R-:W-:Y:S01]  /*8550*/  ISETP.LT.AND P2, PT, R35, UR11, !P0 ;  /* 0x0000000b23007c0c */ /* 0x000fe2000c741270 */
[----:B--2---:R-:W-:Y:S01]  /*8560*/  VIADD R13, R0, 0xb0 ;  /* 0x000000b0000d7836 */ /* 0x004fe20000000000 */
[----:B------:R-:W-:-:S02]  /*8570*/  IADD3 R2, P3, PT, R36, R39, RZ ;  /* 0x0000002724027210 */ /* 0x000fc40007f7e0ff */
[----:B------:R-:W-:Y:S01]  /*8580*/  ISETP.LT.AND P1, PT, R34, UR11, !P0 ;  /* 0x0000000b22007c0c */ /* 0x000fe2000c721270 */
[----:B------:R-:W-:Y:S01]  /*8590*/  IMAD R34, R43, 0x10, R16 ;  /* 0x000000102b227824 */ /* 0x000fe200078e0210 */
[----:B------:R-:W-:Y:S01]  /*85a0*/  PRMT R45, R4, 0x7771, RZ ;  /* 0x00007771042d7816 */ /* 0x000fe200000000ff */
[C---:B------:R-:W-:Y:S01]  /*85b0*/  IMAD R17, R13.reuse, R43, RZ ;  /* 0x0000002b0d117224 */ /* 0x040fe200078e02ff */
[----:B------:R-:W-:Y:S02]  /*85c0*/  LEA.HI.X.SX32 R3, R36, R41, 0x1, P3 ;  /* 0x0000002924037211 */ /* 0x000fe400018f0eff */
[----:B------:R-:W-:Y:S01]  /*85d0*/  IADD3 R12, P3, PT, R16, R39, RZ ;  /* 0x00000027100c7210 */ /* 0x000fe20007f7e0ff */
[----:B------:R1:W-:Y:S01]  /*85e0*/  @P6 STG.E.U8 desc[UR6][R18.64], R45 ;  /* 0x0000002d12006986 */ /* 0x0003e2000c101106 */
[----:B------:R-:W-:Y:S02]  /*85f0*/  PRMT R35, R10, 0x7772, RZ ;  /* 0x000077720a237816 */ /* 0x000fe400000000ff */
[----:B------:R-:W-:-:S02]  /*8600*/  ISETP.LT.AND P6, PT, R13, UR11, !P0 ;  /* 0x0000000b0d007c0c */ /* 0x000fc4000c7c1270 */
[----:B------:R-:W-:Y:S01]  /*8610*/  LEA.HI.X.SX32 R13, R16, R41, 0x1, P3 ;  /* 0x00000029100d7211 */ /* 0x000fe200018f0eff */
[----:B------:R2:W-:Y:S01]  /*8620*/  @P2 STG.E.U8 desc[UR6][R2.64], R35 ;  /* 0x0000002302002986 */ /* 0x0005e2000c101106 */
[----:B------:R-:W-:Y:S02]  /*8630*/  PRMT R37, R8, 0x7772, RZ ;  /* 0x0000777208257816 */ /* 0x000fe400000000ff */
[CC--:B0-----:R-:W-:Y:S02]  /*8640*/  IADD3 R14, P2, PT, R34.reuse, R39.reuse, RZ ;  /* 0x00000027220e7210 */ /* 0x0c1fe40007f5e0ff */
[----:B------:R-:W-:Y:S01]  /*8650*/  IADD3 R16, P3, PT, R17, R39, RZ ;  /* 0x0000002711107210 */ /* 0x000fe20007f7e0ff */
[----:B------:R0:W-:Y:S01]  /*8660*/  @P1 STG.E.U8 desc[UR6][R12.64], R37 ;  /* 0x000000250c001986 */ /* 0x0001e2000c101106 */
[----:B------:R-:W-:Y:S02]  /*8670*/  ISETP.LT.AND P1, PT, R31, UR11, !P0 ;  /* 0x0000000b1f007c0c */ /* 0x000fe4000c721270 */
[----:B------:R-:W-:Y:S01]  /*8680*/  LEA.HI.X.SX32 R15, R34, R41, 0x1, P2 ;  /* 0x00000029220f7211 */ /* 0x000fe200010f0eff */
[----:B------:R-:W-:Y:S01]  /*8690*/  IMAD R34, R43, 0x20, R34 ;  /* 0x000000202b227824 */ /* 0x000fe200078e0222 */
[----:B------:R-:W-:-:S02]  /*86a0*/  PRMT R31, R6, 0x7772, RZ ;  /* 0x00007772061f7816 */ /* 0x000fc400000000ff */
[----:B------:R-:W-:Y:S01]  /*86b0*/  LEA.HI.X.SX32 R17, R17, R41, 0x1, P3 ;  /* 0x0000002911117211 */ /* 0x000fe200018f0eff */
[----:B-1----:R-:W-:Y:S01]  /*86c0*/  IMAD R18, R43, 0x10, R34 ;  /* 0x000000102b127824 */ /* 0x002fe200078e0222 */
[----:B------:R-:W-:Y:S01]  /*86d0*/  ISETP.LT.AND P3, PT, R33, UR11, !P0 ;  /* 0x0000000b21007c0c */ /* 0x000fe2000c761270 */
[----:B------:R1:W-:Y:S01]  /*86e0*/  @P4 STG.E.U8 desc[UR6][R14.64], R31 ;  /* 0x0000001f0e004986 */ /* 0x0003e2000c101106 */
[----:B--2---:R-:W-:Y:S01]  /*86f0*/  IADD3 R2, P4, PT, R34, R39, RZ ;  /* 0x0000002722027210 */ /* 0x004fe20007f9e0ff */
[----:B0-----:R-:W-:Y:S01]  /*8700*/  VIADD R13, R0, 0xf0 ;  /* 0x000000f0000d7836 */ /* 0x001fe20000000000 */
[----:B------:R-:W-:Y:S02]  /*8710*/  PRMT R35, R4, 0x7772, RZ ;  /* 0x0000777204237816 */ /* 0x000fe400000000ff */
[----:B------:R-:W-:Y:S01]  /*8720*/  LEA.HI.X.SX32 R3, R34, R41, 0x1, P4 ;  /* 0x0000002922037211 */ /* 0x000fe200020f0eff */
[----:B------:R-:W-:Y:S01]  /*8730*/  IMAD R19, R13, R43, RZ ;  /* 0x0000002b0d137224 */ /* 0x000fe200078e02ff */
[----:B------:R-:W-:Y:S01]  /*8740*/  ISETP.LT.AND P2, PT, R32, UR11, !P0 ;  /* 0x0000000b20007c0c */ /* 0x000fe2000c741270 */
[----:B------:R0:W-:Y:S01]  /*8750*/  @P6 STG.E.U8 desc[UR6][R16.64], R35 ;  /* 0x0000002310006986 */ /* 0x0001e2000c101106 */
[----:B------:R-:W-:-:S02]  /*8760*/  IADD3 R12, P4, PT, R18, R39, RZ ;  /* 0x00000027120c7210 */ /* 0x000fc40007f9e0ff */
[----:B------:R-:W-:Y:S02]  /*8770*/  ISETP.LT.AND P6, PT, R13, UR11, !P0 ;  /* 0x0000000b0d007c0c */ /* 0x000fe4000c7c1270 */
[----:B-1----:R-:W-:Y:S01]  /*8780*/  PRMT R31, R10, 0x7773, RZ ;  /* 0x000077730a1f7816 */ /* 0x002fe200000000ff */
[----:B------:R-:W-:Y:S01]  /*8790*/  IMAD R10, R43, 0x10, R18 ;  /* 0x000000102b0a7824 */ /* 0x000fe200078e0212 */
[----:B------:R-:W-:Y:S02]  /*87a0*/  LEA.HI.X.SX32 R13, R18, R41, 0x1, P4 ;  /* 0x00000029120d7211 */ /* 0x000fe400020f0eff */
[----:B------:R-:W-:Y:S01]  /*87b0*/  PRMT R33, R8, 0x7773, RZ ;  /* 0x0000777308217816 */ /* 0x000fe200000000ff */
[----:B------:R1:W-:Y:S01]  /*87c0*/  @P3 STG.E.U8 desc[UR6][R2.64], R31 ;  /* 0x0000001f02003986 */ /* 0x0003e2000c101106 */
[CC--:B------:R-:W-:Y:S02]  /*87d0*/  IADD3 R14, P3, PT, R10.reuse, R39.reuse, RZ ;  /* 0x000000270a0e7210 */ /* 0x0c0fe40007f7e0ff */
[----:B0-----:R-:W-:Y:S01]  /*87e0*/  IADD3 R16, P4, PT, R19, R39, RZ ;  /* 0x0000002713107210 */ /* 0x001fe20007f9e0ff */
[----:B------:R0:W-:Y:S01]  /*87f0*/  @P2 STG.E.U8 desc[UR6][R12.64], R33 ;  /* 0x000000210c002986 */ /* 0x0001e2000c101106 */
[----:B------:R-:W-:Y:S01]  /*8800*/  LEA.HI.X.SX32 R15, R10, R41, 0x1, P3 ;  /* 0x000000290a0f7211 */ /* 0x000fe200018f0eff */
[----:B------:R-:W-:Y:S01]  /*8810*/  IMAD R10, R43, 0x20, R10 ;  /* 0x000000202b0a7824 */ /* 0x000fe200078e020a */
[----:B------:R-:W-:-:S02]  /*8820*/  PRMT R35, R6, 0x7773, RZ ;  /* 0x0000777306237816 */ /* 0x000fc400000000ff */
[----:B------:R-:W-:Y:S01]  /*8830*/  LEA.HI.X.SX32 R17, R19, R41, 0x1, P4 ;  /* 0x0000002913117211 */ /* 0x000fe200020f0eff */
[----:B------:R-:W-:Y:S01]  /*8840*/  IMAD R6, R43, 0x10, R10 ;  /* 0x000000102b067824 */ /* 0x000fe200078e020a */
[----:B------:R-:W-:Y:S01]  /*8850*/  ISETP.LT.AND P4, PT, R30, UR11, !P0 ;  /* 0x0000000b1e007c0c */ /* 0x000fe2000c781270 */
[----:B------:R2:W-:Y:S01]  /*8860*/  @P1 STG.E.U8 desc[UR6][R14.64], R35 ;  /* 0x000000230e001986 */ /* 0x0005e2000c101106 */
[----:B-1----:R-:W-:Y:S01]  /*8870*/  PRMT R31, R4, 0x7773, RZ ;  /* 0x00007773041f7816 */ /* 0x002fe200000000ff */
[----:B------:R-:W-:Y:S01]  /*8880*/  VIADD R4, R0, 0x130 ;  /* 0x0000013000047836 */ /* 0x000fe20000000000 */
[----:B------:R-:W-:Y:S02]  /*8890*/  IADD3 R2, P1, PT, R10, R39, RZ ;  /* 0x000000270a027210 */ /* 0x000fe40007f3e0ff */
[----:B------:R-:W-:Y:S01]  /*88a0*/  ISETP.LT.AND P3, PT, R29, UR11, !P0 ;  /* 0x0000000b1d007c0c */ /* 0x000fe2000c761270 */
[----:B------:R1:W-:Y:S01]  /*88b0*/  @P6 STG.E.U8 desc[UR6][R16.64], R31 ;  /* 0x0000001f10006986 */ /* 0x0003e2000c101106 */
[C---:B------:R-:W-:Y:S01]  /*88c0*/  ISETP.LT.AND P6, PT, R4.reuse, UR11, !P0 ;  /* 0x0000000b04007c0c */ /* 0x040fe2000c7c1270 */
[----:B------:R-:W-:Y:S01]  /*88d0*/  IMAD R8, R4, R43, RZ ;  /* 0x0000002b04087224 */ /* 0x000fe200078e02ff */
[----:B------:R-:W-:Y:S01]  /*88e0*/  LEA.HI.X.SX32 R3, R10, R41, 0x1, P1 ;  /* 0x000000290a037211 */ /* 0x000fe200008f0eff */
[----:B------:R-:W-:Y:S01]  /*88f0*/  IMAD R4, R43, 0x10, R6 ;  /* 0x000000102b047824 */ /* 0x000fe200078e0206 */
[----:B0-----:R-:W-:-:S02]  /*8900*/  IADD3 R12, P1, PT, R6, R39, RZ ;  /* 0x00000027060c7210 */ /* 0x001fc40007f3e0ff */
[----:B------:R-:W-:Y:S02]  /*8910*/  ISETP.LT.AND P2, PT, R28, UR11, !P0 ;  /* 0x0000000b1c007c0c */ /* 0x000fe4000c741270 */
[----:B------:R-:W-:Y:S02]  /*8920*/  PRMT R19, R11, 0x7770, RZ ;  /* 0x000077700b137816 */ /* 0x000fe400000000ff */
[----:B------:R-:W-:Y:S02]  /*8930*/  LEA.HI.X.SX32 R13, R6, R41, 0x1, P1 ;  /* 0x00000029060d7211 */ /* 0x000fe400008f0eff */
[C---:B--2---:R-:W-:Y:S01]  /*8940*/  IADD3 R14, P1, PT, R4.reuse, R39, RZ ;  /* 0x00000027040e7210 */ /* 0x044fe20007f3e0ff */
[----:B------:R0:W-:Y:S01]  /*8950*/  @P4 STG.E.U8 desc[UR6][R2.64], R19 ;  /* 0x0000001302004986 */ /* 0x0001e2000c101106 */
[----:B------:R-:W-:Y:S02]  /*8960*/  PRMT R29, R9, 0x7770, RZ ;  /* 0x00007770091d7816 */ /* 0x000fe400000000ff */
[----:B------:R-:W-:Y:S01]  /*8970*/  LEA.HI.X.SX32 R15, R4, R41, 0x1, P1 ;  /* 0x00000029040f7211 */ /* 0x000fe200008f0eff */
[----:B------:R-:W-:Y:S01]  /*8980*/  IMAD R4, R43, 0x20, R4 ;  /* 0x000000202b047824 */ /* 0x000fe200078e0204 */
[C---:B-1----:R-:W-:Y:S01]  /*8990*/  IADD3 R16, P4, PT, R8.reuse, R39, RZ ;  /* 0x0000002708107210 */ /* 0x042fe20007f9e0ff */
[----:B------:R1:W-:Y:S01]  /*89a0*/  @P3 STG.E.U8 desc[UR6][R12.64], R29 ;  /* 0x0000001d0c003986 */ /* 0x0003e2000c101106 */
[----:B------:R-:W-:Y:S01]  /*89b0*/  PRMT R31, R7, 0x7770, RZ ;  /* 0x00007770071f7816 */ /* 0x000fe200000000ff */
[----:B------:R-:W-:Y:S01]  /*89c0*/  IMAD R6, R43, 0x10, R4 ;  /* 0x000000102b067824 */ /* 0x000fe200078e0204 */
[----:B------:R-:W-:-:S02]  /*89d0*/  LEA.HI.X.SX32 R17, R8, R41, 0x1, P4 ;  /* 0x0000002908117211 */ /* 0x000fc400020f0eff */
[----:B------:R-:W-:Y:S01]  /*89e0*/  ISETP.LT.AND P3, PT, R27, UR11, !P0 ;  /* 0x0000000b1b007c0c */ /* 0x000fe2000c761270 */
[----:B------:R2:W-:Y:S01]  /*89f0*/  @P2 STG.E.U8 desc[UR6][R14.64], R31 ;  /* 0x0000001f0e002986 */ /* 0x0005e2000c101106 */
[----:B0-----:R-:W-:Y:S01]  /*8a00*/  IADD3 R2, P4, PT, R4, R39, RZ ;  /* 0x0000002704027210 */ /* 0x001fe20007f9e0ff */
[----:B------:R-:W-:Y:S01]  /*8a10*/  IMAD R8, R43, 0x10, R6 ;  /* 0x000000102b087824 */ /* 0x000fe200078e0206 */
[----:B------:R-:W-:Y:S02]  /*8a20*/  ISETP.LT.AND P2, PT, R26, UR11, !P0 ;  /* 0x0000000b1a007c0c */ /* 0x000fe4000c741270 */
[----:B------:R-:W-:Y:S01]  /*8a30*/  LEA.HI.X.SX32 R3, R4, R41, 0x1, P4 ;  /* 0x0000002904037211 */ /* 0x000fe200020f0eff */
[----:B------:R-:W-:Y:S01]  /*8a40*/  VIADD R4, R0, 0x170 ;  /* 0x0000017000047836 */ /* 0x000fe20000000000 */
[----:B-1----:R-:W-:Y:S02]  /*8a50*/  IADD3 R12, P4, PT, R6, R39, RZ ;  /* 0x00000027060c7210 */ /* 0x002fe40007f9e0ff */
[----:B------:R-:W-:-:S02]  /*8a60*/  PRMT R27, R5, 0x7770, RZ ;  /* 0x00007770051b7816 */ /* 0x000fc400000000ff */
[----:B------:R-:W-:Y:S02]  /*8a70*/  ISETP.LT.AND P1, PT, R23, UR11, !P0 ;  /* 0x0000000b17007c0c */ /* 0x000fe4000c721270 */
[----:B------:R-:W-:Y:S01]  /*8a80*/  PRMT R19, R11, 0x7771, RZ ;  /* 0x000077710b137816 */ /* 0x000fe200000000ff */
[----:B------:R0:W-:Y:S01]  /*8a90*/  @P6 STG.E.U8 desc[UR6][R16.64], R27 ;  /* 0x0000001b10006986 */ /* 0x0001e2000c101106 */
[----:B------:R-:W-:Y:S02]  /*8aa0*/  PRMT R23, R9, 0x7771, RZ ;  /* 0x0000777109177816 */ /* 0x000fe400000000ff */
[----:B------:R-:W-:Y:S01]  /*8ab0*/  LEA.HI.X.SX32 R13, R6, R41, 0x1, P4 ;  /* 0x00000029060d7211 */ /* 0x000fe200020f0eff */
[----:B------:R1:W-:Y:S01]  /*8ac0*/  @P3 STG.E.U8 desc[UR6][R2.64], R19 ;  /* 0x0000001302003986 */ /* 0x0003e2000c101106 */
[----:B------:R-:W-:Y:S02]  /*8ad0*/  ISETP.LT.AND P6, PT, R25, UR11, !P0 ;  /* 0x0000000b19007c0c */ /* 0x000fe4000c7c1270 */
[----:B--2---:R-:W-:Y:S01]  /*8ae0*/  IADD3 R14, P3, PT, R8, R39, RZ ;  /* 0x00000027080e7210 */ /* 0x004fe20007f7e0ff */
[----:B------:R2:W-:Y:S01]  /*8af0*/  @P2 STG.E.U8 desc[UR6][R12.64], R23 ;  /* 0x000000170c002986 */ /* 0x0005e2000c101106 */
[C---:B------:R-:W-:Y:S01]  /*8b00*/  ISETP.LT.AND P2, PT, R4.reuse, UR11, !P0 ;  /* 0x0000000b04007c0c */ /* 0x040fe2000c741270 */
[----:B------:R-:W-:Y:S01]  /*8b10*/  IMAD R4, R4, R43, RZ ;  /* 0x0000002b04047224 */ /* 0x000fe200078e02ff */
[----:B------:R-:W-:Y:S01]  /*8b20*/  LEA.HI.X.SX32 R15, R8, R41, 0x1, P3 ;  /* 0x00000029080f7211 */ /* 0x000fe200018f0eff */
[----:B------:R-:W-:Y:S01]  /*8b30*/  IMAD R8, R43, 0x20, R8 ;  /* 0x000000202b087824 */ /* 0x000fe200078e0208 */
[----:B------:R-:W-:-:S02]  /*8b40*/  PRMT R25, R7, 0x7771, RZ ;  /* 0x0000777107197816 */ /* 0x000fc400000000ff */
[C---:B0-----:R-:W-:Y:S01]  /*8b50*/  IADD3 R16, P4, PT, R4.reuse, R39, RZ ;  /* 0x0000002704107210 */ /* 0x041fe20007f9e0ff */
[----:B------:R-:W-:Y:S01]  /*8b60*/  IMAD R6, R43, 0x10, R8 ;  /* 0x000000102b067824 */ /* 0x000fe200078e0208 */
[----:B------:R-:W-:Y:S01]  /*8b70*/  PRMT R27, R5, 0x7771, RZ ;  /* 0x00007771051b7816 */ /* 0x000fe200000000ff */
[----:B------:R0:W-:Y:S01]  /*8b80*/  @P6 STG.E.U8 desc[UR6][R14.64], R25 ;  /* 0x000000190e006986 */ /* 0x0001e2000c101106 */
[----:B------:R-:W-:Y:S01]  /*8b90*/  LEA.HI.X.SX32 R17, R4, R41, 0x1, P4 ;  /* 0x0000002904117211 */ /* 0x000fe200020f0eff */
[----:B------:R-:W-:Y:S01]  /*8ba0*/  VIADD R4, R0, 0x1b0 ;  /* 0x000001b000047836 */ /* 0x000fe20000000000 */
[----:B------:R-:W-:Y:S01]  /*8bb0*/  ISETP.LT.AND P3, PT, R24, UR11, !P0 ;  /* 0x0000000b18007c0c */ /* 0x000fe2000c761270 */
[----:B------:R-:W-:Y:S01]  /*8bc0*/  VIADD R0, R0, 0x1f0 ;  /* 0x000001f000007836 */ /* 0x000fe20000000000 */
[-C--:B-1----:R-:W-:Y:S01]  /*8bd0*/  IADD3 R2, P6, PT, R8, R39.reuse, RZ ;  /* 0x0000002708027210 */ /* 0x082fe20007fde0ff */
[----:B------:R-:W-:Y:S01]  /*8be0*/  @P2 STG.E.U8 desc[UR6][R16.64], R27 ;  /* 0x0000001b10002986 */ /* 0x000fe2000c101106 */
[----:B--2---:R-:W-:Y:S01]  /*8bf0*/  IADD3 R12, P2, PT, R6, R39, RZ ;  /* 0x00000027060c7210 */ /* 0x004fe20007f5e0ff */
[----:B------:R-:W-:Y:S01]  /*8c00*/  IMAD R10, R0, R43, RZ ;  /* 0x0000002b000a7224 */ /* 0x000fe200078e02ff */
[----:B------:R-:W-:-:S02]  /*8c10*/  LEA.HI.X.SX32 R3, R8, R41, 0x1, P6 ;  /* 0x0000002908037211 */ /* 0x000fc400030f0eff */
[----:B------:R-:W-:Y:S01]  /*8c20*/  LEA.HI.X.SX32 R13, R6, R41, 0x1, P2 ;  /* 0x00000029060d7211 */ /* 0x000fe200010f0eff */
[----:B------:R-:W-:Y:S01]  /*8c30*/  IMAD R6, R43, 0x10, R6 ;  /* 0x000000102b067824 */ /* 0x000fe200078e0206 */
[----:B------:R-:W-:Y:S02]  /*8c40*/  PRMT R19, R11, 0x7772, RZ ;  /* 0x000077720b137816 */ /* 0x000fe400000000ff */
[----:B------:R-:W-:Y:S01]  /*8c50*/  PRMT R23, R9, 0x7772, RZ ;  /* 0x0000777209177816 */ /* 0x000fe200000000ff */
[----:B------:R-:W-:Y:S01]  /*8c60*/  IMAD R8, R43, 0x20, R6 ;  /* 0x000000202b087824 */ /* 0x000fe200078e0206 */
[C---:B------:R-:W-:Y:S01]  /*8c70*/  ISETP.LT.AND P4, PT, R4.reuse, UR11, !P0 ;  /* 0x0000000b04007c0c */ /* 0x040fe2000c781270 */
[----:B------:R-:W-:Y:S01]  /*8c80*/  IMAD R4, R4, R43, RZ ;  /* 0x0000002b04047224 */ /* 0x000fe200078e02ff */
[----:B------:R1:W-:Y:S01]  /*8c90*/  @P3 STG.E.U8 desc[UR6][R2.64], R19 ;  /* 0x0000001302003986 */ /* 0x0003e2000c101106 */
[----:B0-----:R-:W-:Y:S02]  /*8ca0*/  PRMT R25, R5, 0x7772, RZ ;  /* 0x0000777205197816 */ /* 0x001fe400000000ff */
[----:B------:R-:W-:Y:S01]  /*8cb0*/  PRMT R11, R11, 0x7773, RZ ;  /* 0x000077730b0b7816 */ /* 0x000fe200000000ff */
[----:B------:R0:W-:Y:S01]  /*8cc0*/  @P1 STG.E.U8 desc[UR6][R12.64], R23 ;  /* 0x000000170c001986 */ /* 0x0001e2000c101106 */
[----:B------:R-:W-:Y:S01]  /*8cd0*/  ISETP.LT.AND P1, PT, R0, UR11, !P0 ;  /* 0x0000000b00007c0c */ /* 0x000fe2000c721270 */
[----:B------:R-:W-:Y:S01]  /*8ce0*/  IMAD R0, R43, 0x10, R8 ;  /* 0x000000102b007824 */ /* 0x000fe200078e0208 */
[----:B------:R-:W-:-:S02]  /*8cf0*/  IADD3 R14, P3, PT, R4, R39, RZ ;  /* 0x00000027040e7210 */ /* 0x000fc40007f7e0ff */
[----:B------:R-:W-:Y:S02]  /*8d00*/  PRMT R9, R9, 0x7773, RZ ;  /* 0x0000777309097816 */ /* 0x000fe400000000ff */
[----:B------:R-:W-:Y:S01]  /*8d10*/  LEA.HI.X.SX32 R15, R4, R41, 0x1, P3 ;  /* 0x00000029040f7211 */ /* 0x000fe200018f0eff */
[----:B------:R-:W-:Y:S01]  /*8d20*/  IMAD R4, R43, 0x10, R0 ;  /* 0x000000102b047824 */ /* 0x000fe200078e0200 */
[-C--:B-1----:R-:W-:Y:S02]  /*8d30*/  IADD3 R2, P2, PT, R6, R39.reuse, RZ ;  /* 0x0000002706027210 */ /* 0x082fe40007f5e0ff */
[----:B------:R-:W-:Y:S02]  /*8d40*/  IADD3 R16, P3, PT, R8, R39, RZ ;  /* 0x0000002708107210 */ /* 0x000fe40007f7e0ff */
[----:B------:R-:W-:Y:S02]  /*8d50*/  LEA.HI.X.SX32 R3, R6, R41, 0x1, P2 ;  /* 0x0000002906037211 */ /* 0x000fe400010f0eff */
[----:B------:R-:W-:-:S02]  /*8d60*/  IADD3 R18, P2, PT, R4, R39, RZ ;  /* 0x0000002704127210 */ /* 0x000fc40007f5e0ff */
[-C--:B------:R-:W-:Y:S02]  /*8d70*/  LEA.HI.X.SX32 R17, R8, R41.reuse, 0x1, P3 ;  /* 0x0000002908117211 */ /* 0x080fe400018f0eff */
[----:B------:R-:W-:Y:S02]  /*8d80*/  ISETP.LT.AND P3, PT, R20, UR11, !P0 ;  /* 0x0000000b14007c0c */ /* 0x000fe4000c761270 */
[----:B------:R-:W-:Y:S02]  /*8d90*/  LEA.HI.X.SX32 R19, R4, R41, 0x1, P2 ;  /* 0x0000002904137211 */ /* 0x000fe400010f0eff */
[----:B------:R-:W-:Y:S02]  /*8da0*/  ISETP.LT.AND P2, PT, R22, UR11, !P0 ;  /* 0x0000000b16007c0c */ /* 0x000fe4000c741270 */
[----:B------:R-:W-:Y:S02]  /*8db0*/  ISETP.LT.AND P0, PT, R21, UR11, !P0 ;  /* 0x0000000b15007c0c */ /* 0x000fe4000c701270 */
[----:B0-----:R-:W-:-:S02]  /*8dc0*/  IADD3 R12, P6, PT, R0, R39, RZ ;  /* 0x00000027000c7210 */ /* 0x001fc40007fde0ff */
[C---:B------:R-:W-:Y:S02]  /*8dd0*/  PRMT R23, R7.reuse, 0x7772, RZ ;  /* 0x0000777207177816 */ /* 0x040fe400000000ff */
[----:B------:R-:W-:Y:S02]  /*8de0*/  LEA.HI.X.SX32 R13, R0, R41, 0x1, P6 ;  /* 0x00000029000d7211 */ /* 0x000fe400030f0eff */
[----:B------:R-:W-:Y:S01]  /*8df0*/  PRMT R7, R7, 0x7773, RZ ;  /* 0x0000777307077816 */ /* 0x000fe200000000ff */
[----:B------:R0:W-:Y:S01]  /*8e00*/  @P5 STG.E.U8 desc[UR6][R2.64], R23 ;  /* 0x0000001702005986 */ /* 0x0001e2000c101106 */
[C---:B------:R-:W-:Y:S02]  /*8e10*/  IADD3 R20, P6, PT, R10.reuse, R39, RZ ;  /* 0x000000270a147210 */ /* 0x040fe40007fde0ff */
[----:B------:R-:W-:Y:S01]  /*8e20*/  PRMT R5, R5, 0x7773, RZ ;  /* 0x0000777305057816 */ /* 0x000fe200000000ff */
[----:B------:R0:W-:Y:S01]  /*8e30*/  @P4 STG.E.U8 desc[UR6][R14.64], R25 ;  /* 0x000000190e004986 */ /* 0x0001e2000c101106 */
[----:B------:R-:W-:-:S03]  /*8e40*/  LEA.HI.X.SX32 R21, R10, R41, 0x1, P6 ;  /* 0x000000290a157211 */ /* 0x000fc600030f0eff */
[----:B------:R0:W-:Y:S04]  /*8e50*/  @P3 STG.E.U8 desc[UR6][R16.64], R11 ;  /* 0x0000000b10003986 */ /* 0x0001e8000c101106 */
[----:B------:R0:W-:Y:S04]  /*8e60*/  @P2 STG.E.U8 desc[UR6][R12.64], R9 ;  /* 0x000000090c002986 */ /* 0x0001e8000c101106 */
[----:B------:R0:W-:Y:S01]  /*8e70*/  @P0 STG.E.U8 desc[UR6][R18.64], R7 ;  /* 0x0000000712000986 */ /* 0x0001e2000c101106 */
[----:B------:R-:W-:Y:S05]  /*8e80*/  @!P1 EXIT ;  /* 0x000000000000994d */ /* 0x000fea0003800000 */
[----:B------:R-:W-:Y:S01]  /*8e90*/  STG.E.U8 desc[UR6][R20.64], R5 ;  /* 0x0000000514007986 */ /* 0x000fe2000c101106 */
[----:B------:R-:W-:Y:S05]  /*8ea0*/  EXIT ;  /* 0x000000000000794d */ /* 0x000fea0003800000 */
.L_x_3:
[----:B------:R-:W-:-:S00]  /*8eb0*/  BRA `(.L_x_3) ;  /* 0xfffffffc00fc7947 */ /* 0x000fc0000383ffff */
[----:B------:R-:W-:-:S00]  /*8ec0*/  NOP ;  /* 0x0000000000007918 */ /* 0x000fc00000000000 */
        /* <DEDUP_REMOVED lines=11> */
.L_x_4:


//--------------------- .nv.shared.matmul_kernel  --------------------------
	.section	.nv.shared.matmul_kernel,"aw",@nobits
	.sectionflags	@""
	.align	16
	.zero		1024


//--------------------- .nv.shared.reserved.0     --------------------------
	.section	.nv.shared.reserved.0,"aw",@nobits
	.weak		__nv_reservedSMEM_offset_0_alias
	.size		__nv_reservedSMEM_offset_0_alias, 0, 64
	.other		__nv_reservedSMEM_offset_0_alias,@"STO_CUDA_RESERVED_SHARED STV_DEFAULT"
__nv_reservedSMEM_offset_0_alias:
	.zero		0
	.zero		64


//--------------------- .nv.constant0.matmul_kernel --------------------------
	.section	.nv.constant0.matmul_kernel,"a",@progbits
	.sectionflags	@""
	.align	4
.nv.constant0.matmul_kernel:
	.zero		976


//--------------------- SYMBOLS --------------------------

	.type		.nv.reservedSmem.offset0,@object
	.size		.nv.reservedSmem.offset0,0x4
	.type		.nv.reservedSmem.cap,@object
	.size		.nv.reservedSmem.cap,0x4
